// auto-generated by cutlass_sweep.epilogue — config: {"arch": "sm_90", "cluster_m": 1, "cluster_n": 1, "dtype": "bf16", "fusion": "bias_relu", "tile_k": 64, "tile_m": 128, "tile_n": 64}
#include "cutlass/cutlass.h"
#include "cutlass/gemm/collective/collective_builder.hpp"
#include "cutlass/gemm/device/gemm_universal_adapter.h"
#include "cutlass/gemm/kernel/gemm_universal.hpp"
#include "cutlass/epilogue/collective/collective_builder.hpp"
#include "cutlass/epilogue/fusion/operations.hpp"
#include "cutlass/epilogue/thread/activation.h"

using Elem = cutlass::bfloat16_t;
using Acc  = float;
using TileShape    = cute::Shape<cute::_128, cute::_64, cute::_64>;
using ClusterShape = cute::Shape<cute::_1, cute::_1, cute::_1>;
using FusionOp     = cutlass::epilogue::fusion::LinCombPerRowBiasEltAct<cutlass::epilogue::thread::ReLU, Elem, Acc>;

using CollectiveEpilogue = typename cutlass::epilogue::collective::CollectiveBuilder<
    cutlass::arch::Sm90, cutlass::arch::OpClassTensorOp,
    TileShape, ClusterShape,
    cutlass::epilogue::collective::EpilogueTileAuto,
    Acc, Acc,
    Elem, cutlass::layout::RowMajor, 128 / cutlass::sizeof_bits<Elem>::value,
    Elem, cutlass::layout::RowMajor, 128 / cutlass::sizeof_bits<Elem>::value,
    cutlass::epilogue::TmaWarpSpecializedCooperative,
    FusionOp
  >::CollectiveOp;

using CollectiveMainloop = typename cutlass::gemm::collective::CollectiveBuilder<
    cutlass::arch::Sm90, cutlass::arch::OpClassTensorOp,
    Elem, cutlass::layout::RowMajor, 128 / cutlass::sizeof_bits<Elem>::value,
    Elem, cutlass::layout::ColumnMajor, 128 / cutlass::sizeof_bits<Elem>::value,
    Acc,
    TileShape, ClusterShape,
    cutlass::gemm::collective::StageCountAutoCarveout<
        static_cast<int>(sizeof(typename CollectiveEpilogue::SharedStorage))>,
    cutlass::gemm::KernelTmaWarpSpecializedCooperative
  >::CollectiveOp;

using GemmKernel = cutlass::gemm::kernel::GemmUniversal<
    cute::Shape<int,int,int,int>, CollectiveMainloop, CollectiveEpilogue>;
using Gemm = cutlass::gemm::device::GemmUniversalAdapter<GemmKernel>;

auto* _anchor = &cutlass::device_kernel<GemmKernel>;


// ===== COMPILED SASS (sm_90a) =====

	.target	sm_90a

	.elftype	@"ET_EXEC"


//--------------------- .note.nv.tkinfo           --------------------------
	.section	.note.nv.tkinfo,"",@"SHT_NOTE"
	.sectionflags	@"SHF_NOTE_NV_TKINFO"
	.tkinfo
        /*0018*/ 	.word	0x00000002
        /*0030*/ 	.string	""
        /*0030*/ 	.string	"ptxas"
        /*0030*/ 	.string	"Cuda compilation tools, release 13.0, V13.0.88"
        /*0030*/ 	.string	"Build cuda_13.0.r13.0/compiler.36424714_0"
        /*0030*/ 	.string	"-arch sm_90a -m 64 "



//--------------------- .note.nv.cuinfo           --------------------------
	.section	.note.nv.cuinfo,"",@"SHT_NOTE"
	.sectionflags	@"SHF_NOTE_NV_CUINFO"
        /*0018*/ 	.short	0x0002
        /*001a*/ 	.short	0x005a
        /*001c*/ 	.short	0x0082
	.zero		2


//--------------------- .nv.info                  --------------------------
	.section	.nv.info,"",@"SHT_CUDA_INFO"
	.align	4


	//----- nvinfo : EIATTR_REGCOUNT
	.align		4
        /*0000*/ 	.byte	0x04, 0x2f
        /*0002*/ 	.short	(.L_18 - .L_17)
	.align		4
.L_17:
        /*0004*/ 	.word	index@(_ZN7cutlass13device_kernelINS_4gemm6kernel13GemmUniversalIN4cute5tupleIJiiiiEEENS1_10collective13CollectiveMmaINS1_34MainloopSm90TmaGmmaWarpSpecializedILi8ENS5_IJNS4_1CILi1EEESB_SB_EEENS1_35KernelTmaWarpSpecializedCooperativeEEENS5_IJNSA_ILi128EEENSA_ILi64EEESG_EEENS_10bfloat16_tENS5_IJlSB_lEEESI_SJ_NS4_8TiledMMAINS4_8MMA_AtomIJNS4_4SM904GMMA27MMA_64x64x16_F32BF16BF16_SSILNSN_5MajorE0ELSP_0ELNSN_7ScaleInE1ELSQ_1EEEEEENS4_6LayoutINS5_IJNSA_ILi2EEESB_SB_EEENS5_IJSB_NSA_ILi0EEESW_EEEEENS5_IJNS4_10UnderscoreESZ_SZ_EEEEENS4_13SM90_TMA_LOADENS4_14ComposedLayoutINS4_7SwizzleILi3ELi4ELi3EEENS4_18smem_ptr_flag_bitsILi16EEENST_INS5_IJNSA_ILi8EEESG_EEENS5_IJSG_SB_EEEEEEEvNS4_8identityES12_S1C_vS1D_EENS_8epilogue10collective18CollectiveEpilogueINS1F_22Sm90TmaWarpSpecializedILi3ELi2ELi16ELb1ELb0EEEJSH_NS5_IJSF_NSA_ILi32EEEEEESI_SJ_SI_SJ_NS1F_6fusion15FusionCallbacksIS1J_NS1M_23LinCombPerRowBiasEltActINS1F_6thread4ReLuESI_fSI_SI_fLi8ELNS_15FloatRoundStyleE2EEESH_S1L_JEEES12_NS13_INS14_ILi2ELi4ELi3EEES17_NST_INS5_IJS18_S1K_EEENS5_IJS1K_SB_EEEEEEENS4_17SM75_U32x4_LDSM_NENS4_14SM90_TMA_STOREES1Y_NS4_17SM90_U32x4_STSM_NENS4_9Copy_AtomIJS21_NS_6half_tEEEEvEEEvvEEEEvNT_6ParamsE)
        /*0008*/ 	.word	0x000000a8


	//----- nvinfo : EIATTR_FRAME_SIZE
	.align		4
.L_18:
        /*000c*/ 	.byte	0x04, 0x11
        /*000e*/ 	.short	(.L_20 - .L_19)
	.align		4
.L_19:
        /*0010*/ 	.word	index@(_ZN7cutlass13device_kernelINS_4gemm6kernel13GemmUniversalIN4cute5tupleIJiiiiEEENS1_10collective13CollectiveMmaINS1_34MainloopSm90TmaGmmaWarpSpecializedILi8ENS5_IJNS4_1CILi1EEESB_SB_EEENS1_35KernelTmaWarpSpecializedCooperativeEEENS5_IJNSA_ILi128EEENSA_ILi64EEESG_EEENS_10bfloat16_tENS5_IJlSB_lEEESI_SJ_NS4_8TiledMMAINS4_8MMA_AtomIJNS4_4SM904GMMA27MMA_64x64x16_F32BF16BF16_SSILNSN_5MajorE0ELSP_0ELNSN_7ScaleInE1ELSQ_1EEEEEENS4_6LayoutINS5_IJNSA_ILi2EEESB_SB_EEENS5_IJSB_NSA_ILi0EEESW_EEEEENS5_IJNS4_10UnderscoreESZ_SZ_EEEEENS4_13SM90_TMA_LOADENS4_14ComposedLayoutINS4_7SwizzleILi3ELi4ELi3EEENS4_18smem_ptr_flag_bitsILi16EEENST_INS5_IJNSA_ILi8EEESG_EEENS5_IJSG_SB_EEEEEEEvNS4_8identityES12_S1C_vS1D_EENS_8epilogue10collective18CollectiveEpilogueINS1F_22Sm90TmaWarpSpecializedILi3ELi2ELi16ELb1ELb0EEEJSH_NS5_IJSF_NSA_ILi32EEEEEESI_SJ_SI_SJ_NS1F_6fusion15FusionCallbacksIS1J_NS1M_23LinCombPerRowBiasEltActINS1F_6thread4ReLuESI_fSI_SI_fLi8ELNS_15FloatRoundStyleE2EEESH_S1L_JEEES12_NS13_INS14_ILi2ELi4ELi3EEES17_NST_INS5_IJS18_S1K_EEENS5_IJS1K_SB_EEEEEEENS4_17SM75_U32x4_LDSM_NENS4_14SM90_TMA_STOREES1Y_NS4_17SM90_U32x4_STSM_NENS4_9Copy_AtomIJS21_NS_6half_tEEEEvEEEvvEEEEvNT_6ParamsE)
        /*0014*/ 	.word	0x00000000


	//----- nvinfo : EIATTR_MIN_STACK_SIZE
	.align		4
.L_20:
        /*0018*/ 	.byte	0x04, 0x12
        /*001a*/ 	.short	(.L_22 - .L_21)
	.align		4
.L_21:
        /*001c*/ 	.word	index@(_ZN7cutlass13device_kernelINS_4gemm6kernel13GemmUniversalIN4cute5tupleIJiiiiEEENS1_10collective13CollectiveMmaINS1_34MainloopSm90TmaGmmaWarpSpecializedILi8ENS5_IJNS4_1CILi1EEESB_SB_EEENS1_35KernelTmaWarpSpecializedCooperativeEEENS5_IJNSA_ILi128EEENSA_ILi64EEESG_EEENS_10bfloat16_tENS5_IJlSB_lEEESI_SJ_NS4_8TiledMMAINS4_8MMA_AtomIJNS4_4SM904GMMA27MMA_64x64x16_F32BF16BF16_SSILNSN_5MajorE0ELSP_0ELNSN_7ScaleInE1ELSQ_1EEEEEENS4_6LayoutINS5_IJNSA_ILi2EEESB_SB_EEENS5_IJSB_NSA_ILi0EEESW_EEEEENS5_IJNS4_10UnderscoreESZ_SZ_EEEEENS4_13SM90_TMA_LOADENS4_14ComposedLayoutINS4_7SwizzleILi3ELi4ELi3EEENS4_18smem_ptr_flag_bitsILi16EEENST_INS5_IJNSA_ILi8EEESG_EEENS5_IJSG_SB_EEEEEEEvNS4_8identityES12_S1C_vS1D_EENS_8epilogue10collective18CollectiveEpilogueINS1F_22Sm90TmaWarpSpecializedILi3ELi2ELi16ELb1ELb0EEEJSH_NS5_IJSF_NSA_ILi32EEEEEESI_SJ_SI_SJ_NS1F_6fusion15FusionCallbacksIS1J_NS1M_23LinCombPerRowBiasEltActINS1F_6thread4ReLuESI_fSI_SI_fLi8ELNS_15FloatRoundStyleE2EEESH_S1L_JEEES12_NS13_INS14_ILi2ELi4ELi3EEES17_NST_INS5_IJS18_S1K_EEENS5_IJS1K_SB_EEEEEEENS4_17SM75_U32x4_LDSM_NENS4_14SM90_TMA_STOREES1Y_NS4_17SM90_U32x4_STSM_NENS4_9Copy_AtomIJS21_NS_6half_tEEEEvEEEvvEEEEvNT_6ParamsE)
        /*0020*/ 	.word	0x00000000
.L_22:


//--------------------- .nv.compat                --------------------------
	.section	.nv.compat,"",@"SHT_CUDA_COMPAT_INFO"
	.align	4
        /*0000*/ 	.byte	0x02, 0x09, 0x01, 0x00, 0x02, 0x02, 0x04, 0x00, 0x02, 0x05, 0x05, 0x00, 0x03, 0x07, 0x01, 0x01
        /*0010*/ 	.byte	0x02, 0x03, 0x01, 0x00, 0x02, 0x06, 0x01, 0x00, 0x04, 0x0b, 0x08, 0x00, 0x00, 0x00, 0x00, 0x00
        /*0020*/ 	.byte	0x00, 0x00, 0x00, 0x00


//--------------------- .nv.info._ZN7cutlass13device_kernelINS_4gemm6kernel13GemmUniversalIN4cute5tupleIJiiiiEEENS1_10collective13CollectiveMmaINS1_34MainloopSm90TmaGmmaWarpSpecializedILi8ENS5_IJNS4_1CILi1EEESB_SB_EEENS1_35KernelTmaWarpSpecializedCooperativeEEENS5_IJNSA_ILi128EEENSA_ILi64EEESG_EEENS_10bfloat16_tENS5_IJlSB_lEEESI_SJ_NS4_8TiledMMAINS4_8MMA_AtomIJNS4_4SM904GMMA27MMA_64x64x16_F32BF16BF16_SSILNSN_5MajorE0ELSP_0ELNSN_7ScaleInE1ELSQ_1EEEEEENS4_6LayoutINS5_IJNSA_ILi2EEESB_SB_EEENS5_IJSB_NSA_ILi0EEESW_EEEEENS5_IJNS4_10UnderscoreESZ_SZ_EEEEENS4_13SM90_TMA_LOADENS4_14ComposedLayoutINS4_7SwizzleILi3ELi4ELi3EEENS4_18smem_ptr_flag_bitsILi16EEENST_INS5_IJNSA_ILi8EEESG_EEENS5_IJSG_SB_EEEEEEEvNS4_8identityES12_S1C_vS1D_EENS_8epilogue10collective18CollectiveEpilogueINS1F_22Sm90TmaWarpSpecializedILi3ELi2ELi16ELb1ELb0EEEJSH_NS5_IJSF_NSA_ILi32EEEEEESI_SJ_SI_SJ_NS1F_6fusion15FusionCallbacksIS1J_NS1M_23LinCombPerRowBiasEltActINS1F_6thread4ReLuESI_fSI_SI_fLi8ELNS_15FloatRoundStyleE2EEESH_S1L_JEEES12_NS13_INS14_ILi2ELi4ELi3EEES17_NST_INS5_IJS18_S1K_EEENS5_IJS1K_SB_EEEEEEENS4_17SM75_U32x4_LDSM_NENS4_14SM90_TMA_STOREES1Y_NS4_17SM90_U32x4_STSM_NENS4_9Copy_AtomIJS21_NS_6half_tEEEEvEEEvvEEEEvNT_6ParamsE --------------------------
	.section	.nv.info._ZN7cutlass13device_kernelINS_4gemm6kernel13GemmUniversalIN4cute5tupleIJiiiiEEENS1_10collective13CollectiveMmaINS1_34MainloopSm90TmaGmmaWarpSpecializedILi8ENS5_IJNS4_1CILi1EEESB_SB_EEENS1_35KernelTmaWarpSpecializedCooperativeEEENS5_IJNSA_ILi128EEENSA_ILi64EEESG_EEENS_10bfloat16_tENS5_IJlSB_lEEESI_SJ_NS4_8TiledMMAINS4_8MMA_AtomIJNS4_4SM904GMMA27MMA_64x64x16_F32BF16BF16_SSILNSN_5MajorE0ELSP_0ELNSN_7ScaleInE1ELSQ_1EEEEEENS4_6LayoutINS5_IJNSA_ILi2EEESB_SB_EEENS5_IJSB_NSA_ILi0EEESW_EEEEENS5_IJNS4_10UnderscoreESZ_SZ_EEEEENS4_13SM90_TMA_LOADENS4_14ComposedLayoutINS4_7SwizzleILi3ELi4ELi3EEENS4_18smem_ptr_flag_bitsILi16EEENST_INS5_IJNSA_ILi8EEESG_EEENS5_IJSG_SB_EEEEEEEvNS4_8identityES12_S1C_vS1D_EENS_8epilogue10collective18CollectiveEpilogueINS1F_22Sm90TmaWarpSpecializedILi3ELi2ELi16ELb1ELb0EEEJSH_NS5_IJSF_NSA_ILi32EEEEEESI_SJ_SI_SJ_NS1F_6fusion15FusionCallbacksIS1J_NS1M_23LinCombPerRowBiasEltActINS1F_6thread4ReLuESI_fSI_SI_fLi8ELNS_15FloatRoundStyleE2EEESH_S1L_JEEES12_NS13_INS14_ILi2ELi4ELi3EEES17_NST_INS5_IJS18_S1K_EEENS5_IJS1K_SB_EEEEEEENS4_17SM75_U32x4_LDSM_NENS4_14SM90_TMA_STOREES1Y_NS4_17SM90_U32x4_STSM_NENS4_9Copy_AtomIJS21_NS_6half_tEEEEvEEEvvEEEEvNT_6ParamsE,"",@"SHT_CUDA_INFO"
	.sectionflags	@""
	.align	4


	//----- nvinfo : EIATTR_CUDA_API_VERSION
	.align		4
        /*0000*/ 	.byte	0x04, 0x37
        /*0002*/ 	.short	(.L_24 - .L_23)
.L_23:
        /*0004*/ 	.word	0x00000082


	//----- nvinfo : EIATTR_KPARAM_INFO
	.align		4
.L_24:
        /*0008*/ 	.byte	0x04, 0x17
        /*000a*/ 	.short	(.L_26 - .L_25)
.L_25:
        /*000c*/ 	.word	0x00000000
        /*0010*/ 	.short	0x0000
        /*0012*/ 	.short	0x0070
        /*0014*/ 	.byte	0x00, 0xf0, 0x01, 0x1c


	//----- nvinfo : EIATTR_SPARSE_MMA_MASK
	.align		4
.L_26:
        /*0018*/ 	.byte	0x03, 0x50
        /*001a*/ 	.short	0x0000


	//----- nvinfo : EIATTR_MAXREG_COUNT
	.align		4
        /*001c*/ 	.byte	0x03, 0x1b
        /*001e*/ 	.short	0x00a8


	//----- nvinfo : EIATTR_NUM_BARRIERS
	.align		4
        /*0020*/ 	.byte	0x02, 0x4c
        /*0022*/ 	.byte	0x02
	.zero		1


	//----- nvinfo : EIATTR_EXTERNS
	.align		4
        /*0024*/ 	.byte	0x04, 0x0f
        /*0026*/ 	.short	(.L_28 - .L_27)


	//   ....[0]....
	.align		4
.L_27:
        /*0028*/ 	.word	index@(__assertfail)


	//----- nvinfo : EIATTR_MERCURY_ISA_VERSION
	.align		4
.L_28:
        /*002c*/ 	.byte	0x03, 0x5f
        /*002e*/ 	.short	0x0101


	//----- nvinfo : EIATTR_INT_WARP_WIDE_INSTR_OFFSETS
	.align		4
        /*0030*/ 	.byte	0x04, 0x31
        /*0032*/ 	.short	(.L_30 - .L_29)


	//   ....[0]....
.L_29:
        /*0034*/ 	.word	0x00000950


	//   ....[1]....
        /*0038*/ 	.word	0x00000960


	//   ....[2]....
        /*003c*/ 	.word	0x000009e0


	//----- nvinfo : EIATTR_COOP_GROUP_MASK_REGIDS
	.align		4
.L_30:
        /*0040*/ 	.byte	0x04, 0x29
        /*0042*/ 	.short	(.L_32 - .L_31)


	//   ....[0]....
.L_31:
        /*0044*/ 	.word	0xffffffff


	//   ....[1]....
        /*0048*/ 	.word	0xffffffff


	//   ....[2]....
        /*004c*/ 	.word	0xffffffff


	//   ....[3]....
        /*0050*/ 	.word	0xffffffff


	//   ....[4]....
        /*0054*/ 	.word	0xffffffff


	//   ....[5]....
        /*0058*/ 	.word	0xffffffff


	//----- nvinfo : EIATTR_COOP_GROUP_INSTR_OFFSETS
	.align		4
.L_32:
        /*005c*/ 	.byte	0x04, 0x28
        /*005e*/ 	.short	(.L_34 - .L_33)


	//   ....[0]....
.L_33:
        /*0060*/ 	.word	0x00000070


	//   ....[1]....
        /*0064*/ 	.word	0x00000080


	//   ....[2]....
        /*0068*/ 	.word	0x00000440


	//   ....[3]....
        /*006c*/ 	.word	0x00000680


	//   ....[4]....
        /*0070*/ 	.word	0x00000810


	//   ....[5]....
        /*0074*/ 	.word	0x00001560


	//----- nvinfo : EIATTR_REG_RECONFIG
	.align		4
.L_34:
        /*0078*/ 	.byte	0x01, 0x54
	.zero		2


	//----- nvinfo : EIATTR_SYSCALL_OFFSETS
	.align		4
        /*007c*/ 	.byte	0x04, 0x46
        /*007e*/ 	.short	(.L_36 - .L_35)


	//   ....[0]....
.L_35:
        /*0080*/ 	.word	0x00001730


	//   ....[1]....
        /*0084*/ 	.word	0x00002140


	//   ....[2]....
        /*0088*/ 	.word	0x00002230


	//----- nvinfo : EIATTR_MBARRIER_INSTR_OFFSETS
	.align		4
.L_36:
        /*008c*/ 	.byte	0x04, 0x39
        /*008e*/ 	.short	(.L_38 - .L_37)


	//   ....[0]....
.L_37:
        /*0090*/ 	.word	0x00000560
        /*0094*/ 	.word	0x000000ff
        /*0098*/ 	.word	0x00000000
        /*009c*/ 	.short	0x0100
        /*009e*/ 	.byte	0x08
	.zero		1


	//   ....[1]....
        /*00a0*/ 	.word	0x00000570
        /*00a4*/ 	.word	0x000000ff
        /*00a8*/ 	.word	0x00000040
        /*00ac*/ 	.short	0x0100
        /*00ae*/ 	.byte	0x08
	.zero		1


	//   ....[2]....
        /*00b0*/ 	.word	0x00000580
        /*00b4*/ 	.word	0x000000ff
        /*00b8*/ 	.word	0x00000008
        /*00bc*/ 	.short	0x0100
        /*00be*/ 	.byte	0x08
	.zero		1


	//   ....[3]....
        /*00c0*/ 	.word	0x00000590
        /*00c4*/ 	.word	0x000000ff
        /*00c8*/ 	.word	0x00000048
        /*00cc*/ 	.short	0x0100
        /*00ce*/ 	.byte	0x08
	.zero		1


	//   ....[4]....
        /*00d0*/ 	.word	0x000005a0
        /*00d4*/ 	.word	0x000000ff
        /*00d8*/ 	.word	0x00000010
        /*00dc*/ 	.short	0x0100
        /*00de*/ 	.byte	0x08
	.zero		1


	//   ....[5]....
        /*00e0*/ 	.word	0x000005b0
        /*00e4*/ 	.word	0x000000ff
        /*00e8*/ 	.word	0x00000050
        /*00ec*/ 	.short	0x0100
        /*00ee*/ 	.byte	0x08
	.zero		1


	//   ....[6]....
        /*00f0*/ 	.word	0x000005c0
        /*00f4*/ 	.word	0x000000ff
        /*00f8*/ 	.word	0x00000018
        /*00fc*/ 	.short	0x0100
        /*00fe*/ 	.byte	0x08
	.zero		1


	//   ....[7]....
        /*0100*/ 	.word	0x000005d0
        /*0104*/ 	.word	0x000000ff
        /*0108*/ 	.word	0x00000058
        /*010c*/ 	.short	0x0100
        /*010e*/ 	.byte	0x08
	.zero		1


	//   ....[8]....
        /*0110*/ 	.word	0x000005e0
        /*0114*/ 	.word	0x000000ff
        /*0118*/ 	.word	0x00000020
        /*011c*/ 	.short	0x0100
        /*011e*/ 	.byte	0x08
	.zero		1


	//   ....[9]....
        /*0120*/ 	.word	0x000005f0
        /*0124*/ 	.word	0x000000ff
        /*0128*/ 	.word	0x00000060
        /*012c*/ 	.short	0x0100
        /*012e*/ 	.byte	0x08
	.zero		1


	//   ....[10]....
        /*0130*/ 	.word	0x00000600
        /*0134*/ 	.word	0x000000ff
        /*0138*/ 	.word	0x00000028
        /*013c*/ 	.short	0x0100
        /*013e*/ 	.byte	0x08
	.zero		1


	//   ....[11]....
        /*0140*/ 	.word	0x00000610
        /*0144*/ 	.word	0x000000ff
        /*0148*/ 	.word	0x00000068
        /*014c*/ 	.short	0x0100
        /*014e*/ 	.byte	0x08
	.zero		1


	//   ....[12]....
        /*0150*/ 	.word	0x00000620
        /*0154*/ 	.word	0x000000ff
        /*0158*/ 	.word	0x00000030
        /*015c*/ 	.short	0x0100
        /*015e*/ 	.byte	0x08
	.zero		1


	//   ....[13]....
        /*0160*/ 	.word	0x00000630
        /*0164*/ 	.word	0x000000ff
        /*0168*/ 	.word	0x00000070
        /*016c*/ 	.short	0x0100
        /*016e*/ 	.byte	0x08
	.zero		1


	//   ....[14]....
        /*0170*/ 	.word	0x00000640
        /*0174*/ 	.word	0x000000ff
        /*0178*/ 	.word	0x00000038
        /*017c*/ 	.short	0x0100
        /*017e*/ 	.byte	0x08
	.zero		1


	//   ....[15]....
        /*0180*/ 	.word	0x00000650
        /*0184*/ 	.word	0x000000ff
        /*0188*/ 	.word	0x00000078
        /*018c*/ 	.short	0x0100
        /*018e*/ 	.byte	0x08
	.zero		1


	//   ....[16]....
        /*0190*/ 	.word	0x000007a0
        /*0194*/ 	.word	0x000000ff
        /*0198*/ 	.word	0x00000080
        /*019c*/ 	.short	0x0100
        /*019e*/ 	.byte	0x08
	.zero		1


	//   ....[17]....
        /*01a0*/ 	.word	0x000007b0
        /*01a4*/ 	.word	0x000000ff
        /*01a8*/ 	.word	0x00000098
        /*01ac*/ 	.short	0x0100
        /*01ae*/ 	.byte	0x08
	.zero		1


	//   ....[18]....
        /*01b0*/ 	.word	0x000007c0
        /*01b4*/ 	.word	0x000000ff
        /*01b8*/ 	.word	0x00000088
        /*01bc*/ 	.short	0x0100
        /*01be*/ 	.byte	0x08
	.zero		1


	//   ....[19]....
        /*01c0*/ 	.word	0x000007d0
        /*01c4*/ 	.word	0x000000ff
        /*01c8*/ 	.word	0x000000a0
        /*01cc*/ 	.short	0x0100
        /*01ce*/ 	.byte	0x08
	.zero		1


	//   ....[20]....
        /*01d0*/ 	.word	0x000007e0
        /*01d4*/ 	.word	0x000000ff
        /*01d8*/ 	.word	0x00000090
        /*01dc*/ 	.short	0x0100
        /*01de*/ 	.byte	0x08
	.zero		1


	//   ....[21]....
        /*01e0*/ 	.word	0x000007f0
        /*01e4*/ 	.word	0x000000ff
        /*01e8*/ 	.word	0x000000a8
        /*01ec*/ 	.short	0x0100
        /*01ee*/ 	.byte	0x08
	.zero		1


	//   ....[22]....
        /*01f0*/ 	.word	0x00000a80
        /*01f4*/ 	.word	0x000000ff
        /*01f8*/ 	.word	0x000000b0
        /*01fc*/ 	.short	0x0100
        /*01fe*/ 	.byte	0x08
	.zero		1


	//   ....[23]....
        /*0200*/ 	.word	0x00000ae0
        /*0204*/ 	.word	0x000000ff
        /*0208*/ 	.word	0x000000b8
        /*020c*/ 	.short	0x0100
        /*020e*/ 	.byte	0x08
	.zero		1


	//   ....[24]....
        /*0210*/ 	.word	0x000017b0
        /*0214*/ 	.word	0x00000003
        /*0218*/ 	.word	0x00000000
        /*021c*/ 	.short	0x010a
        /*021e*/ 	.byte	0x3f
	.zero		1


	//   ....[25]....
        /*0220*/ 	.word	0x000017f0
        /*0224*/ 	.word	0x00000003
        /*0228*/ 	.word	0x00000000
        /*022c*/ 	.short	0x010a
        /*022e*/ 	.byte	0x3f
	.zero		1


	//   ....[26]....
        /*0230*/ 	.word	0x00001b50
        /*0234*/ 	.word	0x000000ff
        /*0238*/ 	.word	0x00000000
        /*023c*/ 	.short	0x010a
        /*023e*/ 	.byte	0x04
	.zero		1


	//   ....[27]....
        /*0240*/ 	.word	0x00001b90
        /*0244*/ 	.word	0x000000ff
        /*0248*/ 	.word	0x00000000
        /*024c*/ 	.short	0x010a
        /*024e*/ 	.byte	0x04
	.zero		1


	//   ....[28]....
        /*0250*/ 	.word	0x00001df0
        /*0254*/ 	.word	0x000000ff
        /*0258*/ 	.word	0x00000000
        /*025c*/ 	.short	0x0101
        /*025e*/ 	.byte	0x04
	.zero		1


	//   ....[29]....
        /*0260*/ 	.word	0x00001fa0
        /*0264*/ 	.word	0x000000ff
        /*0268*/ 	.word	0x00000000
        /*026c*/ 	.short	0x0101
        /*026e*/ 	.byte	0x04
	.zero		1


	//   ....[30]....
        /*0270*/ 	.word	0x00002b20
        /*0274*/ 	.word	0x00000005
        /*0278*/ 	.word	0x00000080
        /*027c*/ 	.short	0x010a
        /*027e*/ 	.byte	0x3f
	.zero		1


	//   ....[31]....
        /*0280*/ 	.word	0x00003620
        /*0284*/ 	.word	0x000000ff
        /*0288*/ 	.word	0x00000000
        /*028c*/ 	.short	0x0101
        /*028e*/ 	.byte	0x04
	.zero		1


	//   ....[32]....
        /*0290*/ 	.word	0x000036f0
        /*0294*/ 	.word	0x00000004
        /*0298*/ 	.word	0x00000080
        /*029c*/ 	.short	0x010a
        /*029e*/ 	.byte	0x3f
	.zero		1


	//   ....[33]....
        /*02a0*/ 	.word	0x00003e60
        /*02a4*/ 	.word	0x000000ff
        /*02a8*/ 	.word	0x00000000
        /*02ac*/ 	.short	0x0101
        /*02ae*/ 	.byte	0x04
	.zero		1


	//   ....[34]....
        /*02b0*/ 	.word	0x000047f0
        /*02b4*/ 	.word	0x000000ff
        /*02b8*/ 	.word	0x00000000
        /*02bc*/ 	.short	0x0101
        /*02be*/ 	.byte	0x04
	.zero		1


	//   ....[35]....
        /*02c0*/ 	.word	0x00004ed0
        /*02c4*/ 	.word	0x000000ff
        /*02c8*/ 	.word	0x000000b8
        /*02cc*/ 	.short	0x010a
        /*02ce*/ 	.byte	0x04
	.zero		1


	//   ....[36]....
        /*02d0*/ 	.word	0x00005310
        /*02d4*/ 	.word	0x000000ff
        /*02d8*/ 	.word	0x00000098
        /*02dc*/ 	.short	0x010a
        /*02de*/ 	.byte	0x05
	.zero		1


	//   ....[37]....
        /*02e0*/ 	.word	0x00005410
        /*02e4*/ 	.word	0x000000ff
        /*02e8*/ 	.word	0x00000080
        /*02ec*/ 	.short	0x010b
        /*02ee*/ 	.byte	0x05
	.zero		1


	//   ....[38]....
        /*02f0*/ 	.word	0x000054a0
        /*02f4*/ 	.word	0x000000ff
        /*02f8*/ 	.word	0x00000000
        /*02fc*/ 	.short	0x0101
        /*02fe*/ 	.byte	0x05
	.zero		1


	//   ....[39]....
        /*0300*/ 	.word	0x00005510
        /*0304*/ 	.word	0x000000ff
        /*0308*/ 	.word	0x00000098
        /*030c*/ 	.short	0x010a
        /*030e*/ 	.byte	0x04
	.zero		1


	//   ....[40]....
        /*0310*/ 	.word	0x00005630
        /*0314*/ 	.word	0x000000ff
        /*0318*/ 	.word	0x00000080
        /*031c*/ 	.short	0x010b
        /*031e*/ 	.byte	0x04
	.zero		1


	//   ....[41]....
        /*0320*/ 	.word	0x00005710
        /*0324*/ 	.word	0x000000ff
        /*0328*/ 	.word	0x00000000
        /*032c*/ 	.short	0x0101
        /*032e*/ 	.byte	0x04
	.zero		1


	//   ....[42]....
        /*0330*/ 	.word	0x00005dc0
        /*0334*/ 	.word	0x00000003
        /*0338*/ 	.word	0x00000098
        /*033c*/ 	.short	0x010a
        /*033e*/ 	.byte	0x3f
	.zero		1


	//   ....[43]....
        /*0340*/ 	.word	0x00005e90
        /*0344*/ 	.word	0x00000005
        /*0348*/ 	.word	0x00000098
        /*034c*/ 	.short	0x010a
        /*034e*/ 	.byte	0x3f
	.zero		1


	//   ....[44]....
        /*0350*/ 	.word	0x00005f40
        /*0354*/ 	.word	0x00000003
        /*0358*/ 	.word	0x00000098
        /*035c*/ 	.short	0x010a
        /*035e*/ 	.byte	0x3f
	.zero		1


	//   ....[45]....
        /*0360*/ 	.word	0x00006270
        /*0364*/ 	.word	0x0000000f
        /*0368*/ 	.word	0x00000040
        /*036c*/ 	.short	0x010a
        /*036e*/ 	.byte	0x3f
	.zero		1


	//   ....[46]....
        /*0370*/ 	.word	0x00006630
        /*0374*/ 	.word	0x00000005
        /*0378*/ 	.word	0x000000b8
        /*037c*/ 	.short	0x0101
        /*037e*/ 	.byte	0x3f
	.zero		1


	//   ....[47]....
        /*0380*/ 	.word	0x00006d40
        /*0384*/ 	.word	0x00000007
        /*0388*/ 	.word	0x00000000
        /*038c*/ 	.short	0x010a
        /*038e*/ 	.byte	0x3f
	.zero		1


	//   ....[48]....
        /*0390*/ 	.word	0x00006dc0
        /*0394*/ 	.word	0x00000006
        /*0398*/ 	.word	0x00000000
        /*039c*/ 	.short	0x010a
        /*039e*/ 	.byte	0x3f
	.zero		1


	//   ....[49]....
        /*03a0*/ 	.word	0x00006e50
        /*03a4*/ 	.word	0x00000007
        /*03a8*/ 	.word	0x00000000
        /*03ac*/ 	.short	0x010a
        /*03ae*/ 	.byte	0x3f
	.zero		1


	//   ....[50]....
        /*03b0*/ 	.word	0x00006ee0
        /*03b4*/ 	.word	0x00000006
        /*03b8*/ 	.word	0x00000000
        /*03bc*/ 	.short	0x010a
        /*03be*/ 	.byte	0x3f
	.zero		1


	//   ....[51]....
        /*03c0*/ 	.word	0x00006f70
        /*03c4*/ 	.word	0x00000007
        /*03c8*/ 	.word	0x00000000
        /*03cc*/ 	.short	0x010a
        /*03ce*/ 	.byte	0x3f
	.zero		1


	//   ....[52]....
        /*03d0*/ 	.word	0x00007000
        /*03d4*/ 	.word	0x00000006
        /*03d8*/ 	.word	0x00000000
        /*03dc*/ 	.short	0x010a
        /*03de*/ 	.byte	0x3f
	.zero		1


	//   ....[53]....
        /*03e0*/ 	.word	0x00007090
        /*03e4*/ 	.word	0x00000007
        /*03e8*/ 	.word	0x00000000
        /*03ec*/ 	.short	0x010a
        /*03ee*/ 	.byte	0x3f
	.zero		1


	//   ....[54]....
        /*03f0*/ 	.word	0x00007120
        /*03f4*/ 	.word	0x00000005
        /*03f8*/ 	.word	0x00000000
        /*03fc*/ 	.short	0x010a
        /*03fe*/ 	.byte	0x3f
	.zero		1


	//   ....[55]....
        /*0400*/ 	.word	0x00007180
        /*0404*/ 	.word	0x00000003
        /*0408*/ 	.word	0x00000000
        /*040c*/ 	.short	0x010a
        /*040e*/ 	.byte	0x3f
	.zero		1


	//   ....[56]....
        /*0410*/ 	.word	0x000071e0
        /*0414*/ 	.word	0x00000004
        /*0418*/ 	.word	0x00000000
        /*041c*/ 	.short	0x010a
        /*041e*/ 	.byte	0x3f
	.zero		1


	//   ....[57]....
        /*0420*/ 	.word	0x00007230
        /*0424*/ 	.word	0x00000005
        /*0428*/ 	.word	0x00000080
        /*042c*/ 	.short	0x010a
        /*042e*/ 	.byte	0x3f
	.zero		1


	//   ....[58]....
        /*0430*/ 	.word	0x00007280
        /*0434*/ 	.word	0x00000004
        /*0438*/ 	.word	0x00000080
        /*043c*/ 	.short	0x010a
        /*043e*/ 	.byte	0x3f
	.zero		1


	//   ....[59]....
        /*0440*/ 	.word	0x000072e0
        /*0444*/ 	.word	0x00000003
        /*0448*/ 	.word	0x000000b8
        /*044c*/ 	.short	0x010a
        /*044e*/ 	.byte	0x3f
	.zero		1


	//   ....[60]....
        /*0450*/ 	.word	0x00007340
        /*0454*/ 	.word	0x00000005
        /*0458*/ 	.word	0x00000098
        /*045c*/ 	.short	0x010a
        /*045e*/ 	.byte	0x3f
	.zero		1


	//   ....[61]....
        /*0460*/ 	.word	0x000073a0
        /*0464*/ 	.word	0x00000005
        /*0468*/ 	.word	0x00000098
        /*046c*/ 	.short	0x010a
        /*046e*/ 	.byte	0x3f
	.zero		1


	//   ....[62]....
        /*0470*/ 	.word	0x000073f0
        /*0474*/ 	.word	0x00000003
        /*0478*/ 	.word	0x00000098
        /*047c*/ 	.short	0x010a
        /*047e*/ 	.byte	0x3f
	.zero		1


	//   ....[63]....
        /*0480*/ 	.word	0x00007440
        /*0484*/ 	.word	0x00000005
        /*0488*/ 	.word	0x00000098
        /*048c*/ 	.short	0x010a
        /*048e*/ 	.byte	0x3f
	.zero		1


	//   ....[64]....
        /*0490*/ 	.word	0x00007510
        /*0494*/ 	.word	0x0000000f
        /*0498*/ 	.word	0x00000040
        /*049c*/ 	.short	0x010a
        /*049e*/ 	.byte	0x3f
	.zero		1


	//   ....[65]....
        /*04a0*/ 	.word	0x000075e0
        /*04a4*/ 	.word	0x00000007
        /*04a8*/ 	.word	0x00000000
        /*04ac*/ 	.short	0x010a
        /*04ae*/ 	.byte	0x3f
	.zero		1


	//   ....[66]....
        /*04b0*/ 	.word	0x00007630
        /*04b4*/ 	.word	0x00000006
        /*04b8*/ 	.word	0x00000000
        /*04bc*/ 	.short	0x010a
        /*04be*/ 	.byte	0x3f
	.zero		1


	//   ....[67]....
        /*04c0*/ 	.word	0x00007680
        /*04c4*/ 	.word	0x00000007
        /*04c8*/ 	.word	0x00000000
        /*04cc*/ 	.short	0x010a
        /*04ce*/ 	.byte	0x3f
	.zero		1


	//   ....[68]....
        /*04d0*/ 	.word	0x000076d0
        /*04d4*/ 	.word	0x00000006
        /*04d8*/ 	.word	0x00000000
        /*04dc*/ 	.short	0x010a
        /*04de*/ 	.byte	0x3f
	.zero		1


	//   ....[69]....
        /*04e0*/ 	.word	0x00007720
        /*04e4*/ 	.word	0x00000007
        /*04e8*/ 	.word	0x00000000
        /*04ec*/ 	.short	0x010a
        /*04ee*/ 	.byte	0x3f
	.zero		1


	//   ....[70]....
        /*04f0*/ 	.word	0x00007770
        /*04f4*/ 	.word	0x00000006
        /*04f8*/ 	.word	0x00000000
        /*04fc*/ 	.short	0x010a
        /*04fe*/ 	.byte	0x3f
	.zero		1


	//   ....[71]....
        /*0500*/ 	.word	0x000077c0
        /*0504*/ 	.word	0x00000007
        /*0508*/ 	.word	0x00000000
        /*050c*/ 	.short	0x010a
        /*050e*/ 	.byte	0x3f
	.zero		1


	//----- nvinfo : EIATTR_NUM_MBARRIERS
	.align		4
.L_38:
        /*0510*/ 	.byte	0x03, 0x38
        /*0512*/ 	.short	0x0018


	//----- nvinfo : EIATTR_EXIT_INSTR_OFFSETS
	.align		4
        /*0514*/ 	.byte	0x04, 0x1c
        /*0516*/ 	.short	(.L_40 - .L_39)


	//   ....[0]....
.L_39:
        /*0518*/ 	.word	0x00007170


	//----- nvinfo : EIATTR_MAX_THREADS
	.align		4
.L_40:
        /*051c*/ 	.byte	0x04, 0x05
        /*051e*/ 	.short	(.L_42 - .L_41)
.L_41:
        /*0520*/ 	.word	0x00000180
        /*0524*/ 	.word	0x00000001
        /*0528*/ 	.word	0x00000001


	//----- nvinfo : EIATTR_CRS_STACK_SIZE
	.align		4
.L_42:
        /*052c*/ 	.byte	0x04, 0x1e
        /*052e*/ 	.short	(.L_44 - .L_43)
.L_43:
        /*0530*/ 	.word	0x00000000


	//----- nvinfo : EIATTR_CBANK_PARAM_SIZE
	.align		4
.L_44:
        /*0534*/ 	.byte	0x03, 0x19
        /*0536*/ 	.short	0x0770


	//----- nvinfo : EIATTR_PARAM_CBANK
	.align		4
        /*0538*/ 	.byte	0x04, 0x0a
        /*053a*/ 	.short	(.L_46 - .L_45)
	.align		4
.L_45:
        /*053c*/ 	.word	index@(.nv.constant0._ZN7cutlass13device_kernelINS_4gemm6kernel13GemmUniversalIN4cute5tupleIJiiiiEEENS1_10collective13CollectiveMmaINS1_34MainloopSm90TmaGmmaWarpSpecializedILi8ENS5_IJNS4_1CILi1EEESB_SB_EEENS1_35KernelTmaWarpSpecializedCooperativeEEENS5_IJNSA_ILi128EEENSA_ILi64EEESG_EEENS_10bfloat16_tENS5_IJlSB_lEEESI_SJ_NS4_8TiledMMAINS4_8MMA_AtomIJNS4_4SM904GMMA27MMA_64x64x16_F32BF16BF16_SSILNSN_5MajorE0ELSP_0ELNSN_7ScaleInE1ELSQ_1EEEEEENS4_6LayoutINS5_IJNSA_ILi2EEESB_SB_EEENS5_IJSB_NSA_ILi0EEESW_EEEEENS5_IJNS4_10UnderscoreESZ_SZ_EEEEENS4_13SM90_TMA_LOADENS4_14ComposedLayoutINS4_7SwizzleILi3ELi4ELi3EEENS4_18smem_ptr_flag_bitsILi16EEENST_INS5_IJNSA_ILi8EEESG_EEENS5_IJSG_SB_EEEEEEEvNS4_8identityES12_S1C_vS1D_EENS_8epilogue10collective18CollectiveEpilogueINS1F_22Sm90TmaWarpSpecializedILi3ELi2ELi16ELb1ELb0EEEJSH_NS5_IJSF_NSA_ILi32EEEEEESI_SJ_SI_SJ_NS1F_6fusion15FusionCallbacksIS1J_NS1M_23LinCombPerRowBiasEltActINS1F_6thread4ReLuESI_fSI_SI_fLi8ELNS_15FloatRoundStyleE2EEESH_S1L_JEEES12_NS13_INS14_ILi2ELi4ELi3EEES17_NST_INS5_IJS18_S1K_EEENS5_IJS1K_SB_EEEEEEENS4_17SM75_U32x4_LDSM_NENS4_14SM90_TMA_STOREES1Y_NS4_17SM90_U32x4_STSM_NENS4_9Copy_AtomIJS21_NS_6half_tEEEEvEEEvvEEEEvNT_6ParamsE)
        /*0540*/ 	.short	0x0210
        /*0542*/ 	.short	0x0770


	//----- nvinfo : EIATTR_SW_WAR
	.align		4
.L_46:
        /*0544*/ 	.byte	0x04, 0x36
        /*0546*/ 	.short	(.L_48 - .L_47)
.L_47:
        /*0548*/ 	.word	0x00000008
.L_48:


//--------------------- .nv.callgraph             --------------------------
	.section	.nv.callgraph,"",@"SHT_CUDA_CALLGRAPH"
	.align	4
	.sectionentsize	8
	.align		4
        /*0000*/ 	.word	0x00000000
	.align		4
        /*0004*/ 	.word	0xffffffff
	.align		4
        /*0008*/ 	.word	index@(_ZN7cutlass13device_kernelINS_4gemm6kernel13GemmUniversalIN4cute5tupleIJiiiiEEENS1_10collective13CollectiveMmaINS1_34MainloopSm90TmaGmmaWarpSpecializedILi8ENS5_IJNS4_1CILi1EEESB_SB_EEENS1_35KernelTmaWarpSpecializedCooperativeEEENS5_IJNSA_ILi128EEENSA_ILi64EEESG_EEENS_10bfloat16_tENS5_IJlSB_lEEESI_SJ_NS4_8TiledMMAINS4_8MMA_AtomIJNS4_4SM904GMMA27MMA_64x64x16_F32BF16BF16_SSILNSN_5MajorE0ELSP_0ELNSN_7ScaleInE1ELSQ_1EEEEEENS4_6LayoutINS5_IJNSA_ILi2EEESB_SB_EEENS5_IJSB_NSA_ILi0EEESW_EEEEENS5_IJNS4_10UnderscoreESZ_SZ_EEEEENS4_13SM90_TMA_LOADENS4_14ComposedLayoutINS4_7SwizzleILi3ELi4ELi3EEENS4_18smem_ptr_flag_bitsILi16EEENST_INS5_IJNSA_ILi8EEESG_EEENS5_IJSG_SB_EEEEEEEvNS4_8identityES12_S1C_vS1D_EENS_8epilogue10collective18CollectiveEpilogueINS1F_22Sm90TmaWarpSpecializedILi3ELi2ELi16ELb1ELb0EEEJSH_NS5_IJSF_NSA_ILi32EEEEEESI_SJ_SI_SJ_NS1F_6fusion15FusionCallbacksIS1J_NS1M_23LinCombPerRowBiasEltActINS1F_6thread4ReLuESI_fSI_SI_fLi8ELNS_15FloatRoundStyleE2EEESH_S1L_JEEES12_NS13_INS14_ILi2ELi4ELi3EEES17_NST_INS5_IJS18_S1K_EEENS5_IJS1K_SB_EEEEEEENS4_17SM75_U32x4_LDSM_NENS4_14SM90_TMA_STOREES1Y_NS4_17SM90_U32x4_STSM_NENS4_9Copy_AtomIJS21_NS_6half_tEEEEvEEEvvEEEEvNT_6ParamsE)
	.align		4
        /*000c*/ 	.word	index@(__assertfail)
	.align		4
        /*0010*/ 	.word	0x00000000
	.align		4
        /*0014*/ 	.word	0xfffffffe
	.align		4
        /*0018*/ 	.word	0x00000000
	.align		4
        /*001c*/ 	.word	0xfffffffd
	.align		4
        /*0020*/ 	.word	0x00000000
	.align		4
        /*0024*/ 	.word	0xfffffffc


//--------------------- .nv.constant4             --------------------------
	.section	.nv.constant4,"a",@progbits
	.align	8
	.align		8
.nv.constant4:
        /*0000*/ 	.dword	__assertfail
	.align		8
        /*0008*/ 	.dword	__unnamed_1
	.align		8
        /*0010*/ 	.dword	__unnamed_2
	.align		8
        /*0018*/ 	.dword	_ZN39_INTERNAL_2f53bce1_4_k_cu_8c1927c3_27914cuda3std3__45__cpo5beginE
	.align		8
        /*0020*/ 	.dword	_ZN39_INTERNAL_2f53bce1_4_k_cu_8c1927c3_27914cuda3std3__45__cpo3endE
	.align		8
        /*0028*/ 	.dword	_ZN39_INTERNAL_2f53bce1_4_k_cu_8c1927c3_27914cuda3std3__45__cpo6cbeginE
	.align		8
        /*0030*/ 	.dword	_ZN39_INTERNAL_2f53bce1_4_k_cu_8c1927c3_27914cuda3std3__45__cpo4cendE
	.align		8
        /*0038*/ 	.dword	_ZN39_INTERNAL_2f53bce1_4_k_cu_8c1927c3_27914cuda3std3__441_GLOBAL__N__2f53bce1_4_k_cu_8c1927c3_27916ignoreE
	.align		8
        /*0040*/ 	.dword	_ZN39_INTERNAL_2f53bce1_4_k_cu_8c1927c3_27914cuda3std3__419piecewise_constructE
	.align		8
        /*0048*/ 	.dword	_ZN39_INTERNAL_2f53bce1_4_k_cu_8c1927c3_27914cuda3std3__48in_placeE
	.align		8
        /*0050*/ 	.dword	_ZN39_INTERNAL_2f53bce1_4_k_cu_8c1927c3_27914cuda3std6ranges3__45__cpo4swapE
	.align		8
        /*0058*/ 	.dword	_ZN39_INTERNAL_2f53bce1_4_k_cu_8c1927c3_27914cuda3std6ranges3__45__cpo9iter_moveE
	.align		8
        /*0060*/ 	.dword	_ZN39_INTERNAL_2f53bce1_4_k_cu_8c1927c3_27914cute7productE
	.align		8
        /*0068*/ 	.dword	_ZN39_INTERNAL_2f53bce1_4_k_cu_8c1927c3_27914cute1_E
	.align		8
        /*0070*/ 	.dword	$str$22
	.align		8
        /*0078*/ 	.dword	$str$23
	.align		8
        /*0080*/ 	.dword	$str$26
	.align		8
        /*0088*/ 	.dword	$str$27


//--------------------- .text._ZN7cutlass13device_kernelINS_4gemm6kernel13GemmUniversalIN4cute5tupleIJiiiiEEENS1_10collective13CollectiveMmaINS1_34MainloopSm90TmaGmmaWarpSpecializedILi8ENS5_IJNS4_1CILi1EEESB_SB_EEENS1_35KernelTmaWarpSpecializedCooperativeEEENS5_IJNSA_ILi128EEENSA_ILi64EEESG_EEENS_10bfloat16_tENS5_IJlSB_lEEESI_SJ_NS4_8TiledMMAINS4_8MMA_AtomIJNS4_4SM904GMMA27MMA_64x64x16_F32BF16BF16_SSILNSN_5MajorE0ELSP_0ELNSN_7ScaleInE1ELSQ_1EEEEEENS4_6LayoutINS5_IJNSA_ILi2EEESB_SB_EEENS5_IJSB_NSA_ILi0EEESW_EEEEENS5_IJNS4_10UnderscoreESZ_SZ_EEEEENS4_13SM90_TMA_LOADENS4_14ComposedLayoutINS4_7SwizzleILi3ELi4ELi3EEENS4_18smem_ptr_flag_bitsILi16EEENST_INS5_IJNSA_ILi8EEESG_EEENS5_IJSG_SB_EEEEEEEvNS4_8identityES12_S1C_vS1D_EENS_8epilogue10collective18CollectiveEpilogueINS1F_22Sm90TmaWarpSpecializedILi3ELi2ELi16ELb1ELb0EEEJSH_NS5_IJSF_NSA_ILi32EEEEEESI_SJ_SI_SJ_NS1F_6fusion15FusionCallbacksIS1J_NS1M_23LinCombPerRowBiasEltActINS1F_6thread4ReLuESI_fSI_SI_fLi8ELNS_15FloatRoundStyleE2EEESH_S1L_JEEES12_NS13_INS14_ILi2ELi4ELi3EEES17_NST_INS5_IJS18_S1K_EEENS5_IJS1K_SB_EEEEEEENS4_17SM75_U32x4_LDSM_NENS4_14SM90_TMA_STOREES1Y_NS4_17SM90_U32x4_STSM_NENS4_9Copy_AtomIJS21_NS_6half_tEEEEvEEEvvEEEEvNT_6ParamsE --------------------------
	.section	.text._ZN7cutlass13device_kernelINS_4gemm6kernel13GemmUniversalIN4cute5tupleIJiiiiEEENS1_10collective13CollectiveMmaINS1_34MainloopSm90TmaGmmaWarpSpecializedILi8ENS5_IJNS4_1CILi1EEESB_SB_EEENS1_35KernelTmaWarpSpecializedCooperativeEEENS5_IJNSA_ILi128EEENSA_ILi64EEESG_EEENS_10bfloat16_tENS5_IJlSB_lEEESI_SJ_NS4_8TiledMMAINS4_8MMA_AtomIJNS4_4SM904GMMA27MMA_64x64x16_F32BF16BF16_SSILNSN_5MajorE0ELSP_0ELNSN_7ScaleInE1ELSQ_1EEEEEENS4_6LayoutINS5_IJNSA_ILi2EEESB_SB_EEENS5_IJSB_NSA_ILi0EEESW_EEEEENS5_IJNS4_10UnderscoreESZ_SZ_EEEEENS4_13SM90_TMA_LOADENS4_14ComposedLayoutINS4_7SwizzleILi3ELi4ELi3EEENS4_18smem_ptr_flag_bitsILi16EEENST_INS5_IJNSA_ILi8EEESG_EEENS5_IJSG_SB_EEEEEEEvNS4_8identityES12_S1C_vS1D_EENS_8epilogue10collective18CollectiveEpilogueINS1F_22Sm90TmaWarpSpecializedILi3ELi2ELi16ELb1ELb0EEEJSH_NS5_IJSF_NSA_ILi32EEEEEESI_SJ_SI_SJ_NS1F_6fusion15FusionCallbacksIS1J_NS1M_23LinCombPerRowBiasEltActINS1F_6thread4ReLuESI_fSI_SI_fLi8ELNS_15FloatRoundStyleE2EEESH_S1L_JEEES12_NS13_INS14_ILi2ELi4ELi3EEES17_NST_INS5_IJS18_S1K_EEENS5_IJS1K_SB_EEEEEEENS4_17SM75_U32x4_LDSM_NENS4_14SM90_TMA_STOREES1Y_NS4_17SM90_U32x4_STSM_NENS4_9Copy_AtomIJS21_NS_6half_tEEEEvEEEvvEEEEvNT_6ParamsE,"ax",@progbits
	.align	128
.text._ZN7cutlass13device_kernelINS_4gemm6kernel13GemmUniversalIN4cute5tupleIJiiiiEEENS1_10collective13CollectiveMmaINS1_34MainloopSm90TmaGmmaWarpSpecializedILi8ENS5_IJNS4_1CILi1EEESB_SB_EEENS1_35KernelTmaWarpSpecializedCooperativeEEENS5_IJNSA_ILi128EEENSA_ILi64EEESG_EEENS_10bfloat16_tENS5_IJlSB_lEEESI_SJ_NS4_8TiledMMAINS4_8MMA_AtomIJNS4_4SM904GMMA27MMA_64x64x16_F32BF16BF16_SSILNSN_5MajorE0ELSP_0ELNSN_7ScaleInE1ELSQ_1EEEEEENS4_6LayoutINS5_IJNSA_ILi2EEESB_SB_EEENS5_IJSB_NSA_ILi0EEESW_EEEEENS5_IJNS4_10UnderscoreESZ_SZ_EEEEENS4_13SM90_TMA_LOADENS4_14ComposedLayoutINS4_7SwizzleILi3ELi4ELi3EEENS4_18smem_ptr_flag_bitsILi16EEENST_INS5_IJNSA_ILi8EEESG_EEENS5_IJSG_SB_EEEEEEEvNS4_8identityES12_S1C_vS1D_EENS_8epilogue10collective18CollectiveEpilogueINS1F_22Sm90TmaWarpSpecializedILi3ELi2ELi16ELb1ELb0EEEJSH_NS5_IJSF_NSA_ILi32EEEEEESI_SJ_SI_SJ_NS1F_6fusion15FusionCallbacksIS1J_NS1M_23LinCombPerRowBiasEltActINS1F_6thread4ReLuESI_fSI_SI_fLi8ELNS_15FloatRoundStyleE2EEESH_S1L_JEEES12_NS13_INS14_ILi2ELi4ELi3EEES17_NST_INS5_IJS18_S1K_EEENS5_IJS1K_SB_EEEEEEENS4_17SM75_U32x4_LDSM_NENS4_14SM90_TMA_STOREES1Y_NS4_17SM90_U32x4_STSM_NENS4_9Copy_AtomIJS21_NS_6half_tEEEEvEEEvvEEEEvNT_6ParamsE:
        .type           _ZN7cutlass13device_kernelINS_4gemm6kernel13GemmUniversalIN4cute5tupleIJiiiiEEENS1_10collective13CollectiveMmaINS1_34MainloopSm90TmaGmmaWarpSpecializedILi8ENS5_IJNS4_1CILi1EEESB_SB_EEENS1_35KernelTmaWarpSpecializedCooperativeEEENS5_IJNSA_ILi128EEENSA_ILi64EEESG_EEENS_10bfloat16_tENS5_IJlSB_lEEESI_SJ_NS4_8TiledMMAINS4_8MMA_AtomIJNS4_4SM904GMMA27MMA_64x64x16_F32BF16BF16_SSILNSN_5MajorE0ELSP_0ELNSN_7ScaleInE1ELSQ_1EEEEEENS4_6LayoutINS5_IJNSA_ILi2EEESB_SB_EEENS5_IJSB_NSA_ILi0EEESW_EEEEENS5_IJNS4_10UnderscoreESZ_SZ_EEEEENS4_13SM90_TMA_LOADENS4_14ComposedLayoutINS4_7SwizzleILi3ELi4ELi3EEENS4_18smem_ptr_flag_bitsILi16EEENST_INS5_IJNSA_ILi8EEESG_EEENS5_IJSG_SB_EEEEEEEvNS4_8identityES12_S1C_vS1D_EENS_8epilogue10collective18CollectiveEpilogueINS1F_22Sm90TmaWarpSpecializedILi3ELi2ELi16ELb1ELb0EEEJSH_NS5_IJSF_NSA_ILi32EEEEEESI_SJ_SI_SJ_NS1F_6fusion15FusionCallbacksIS1J_NS1M_23LinCombPerRowBiasEltActINS1F_6thread4ReLuESI_fSI_SI_fLi8ELNS_15FloatRoundStyleE2EEESH_S1L_JEEES12_NS13_INS14_ILi2ELi4ELi3EEES17_NST_INS5_IJS18_S1K_EEENS5_IJS1K_SB_EEEEEEENS4_17SM75_U32x4_LDSM_NENS4_14SM90_TMA_STOREES1Y_NS4_17SM90_U32x4_STSM_NENS4_9Copy_AtomIJS21_NS_6half_tEEEEvEEEvvEEEEvNT_6ParamsE,@function
        .size           _ZN7cutlass13device_kernelINS_4gemm6kernel13GemmUniversalIN4cute5tupleIJiiiiEEENS1_10collective13CollectiveMmaINS1_34MainloopSm90TmaGmmaWarpSpecializedILi8ENS5_IJNS4_1CILi1EEESB_SB_EEENS1_35KernelTmaWarpSpecializedCooperativeEEENS5_IJNSA_ILi128EEENSA_ILi64EEESG_EEENS_10bfloat16_tENS5_IJlSB_lEEESI_SJ_NS4_8TiledMMAINS4_8MMA_AtomIJNS4_4SM904GMMA27MMA_64x64x16_F32BF16BF16_SSILNSN_5MajorE0ELSP_0ELNSN_7ScaleInE1ELSQ_1EEEEEENS4_6LayoutINS5_IJNSA_ILi2EEESB_SB_EEENS5_IJSB_NSA_ILi0EEESW_EEEEENS5_IJNS4_10UnderscoreESZ_SZ_EEEEENS4_13SM90_TMA_LOADENS4_14ComposedLayoutINS4_7SwizzleILi3ELi4ELi3EEENS4_18smem_ptr_flag_bitsILi16EEENST_INS5_IJNSA_ILi8EEESG_EEENS5_IJSG_SB_EEEEEEEvNS4_8identityES12_S1C_vS1D_EENS_8epilogue10collective18CollectiveEpilogueINS1F_22Sm90TmaWarpSpecializedILi3ELi2ELi16ELb1ELb0EEEJSH_NS5_IJSF_NSA_ILi32EEEEEESI_SJ_SI_SJ_NS1F_6fusion15FusionCallbacksIS1J_NS1M_23LinCombPerRowBiasEltActINS1F_6thread4ReLuESI_fSI_SI_fLi8ELNS_15FloatRoundStyleE2EEESH_S1L_JEEES12_NS13_INS14_ILi2ELi4ELi3EEES17_NST_INS5_IJS18_S1K_EEENS5_IJS1K_SB_EEEEEEENS4_17SM75_U32x4_LDSM_NENS4_14SM90_TMA_STOREES1Y_NS4_17SM90_U32x4_STSM_NENS4_9Copy_AtomIJS21_NS_6half_tEEEEvEEEvvEEEEvNT_6ParamsE,(.L_x_159 - _ZN7cutlass13device_kernelINS_4gemm6kernel13GemmUniversalIN4cute5tupleIJiiiiEEENS1_10collective13CollectiveMmaINS1_34MainloopSm90TmaGmmaWarpSpecializedILi8ENS5_IJNS4_1CILi1EEESB_SB_EEENS1_35KernelTmaWarpSpecializedCooperativeEEENS5_IJNSA_ILi128EEENSA_ILi64EEESG_EEENS_10bfloat16_tENS5_IJlSB_lEEESI_SJ_NS4_8TiledMMAINS4_8MMA_AtomIJNS4_4SM904GMMA27MMA_64x64x16_F32BF16BF16_SSILNSN_5MajorE0ELSP_0ELNSN_7ScaleInE1ELSQ_1EEEEEENS4_6LayoutINS5_IJNSA_ILi2EEESB_SB_EEENS5_IJSB_NSA_ILi0EEESW_EEEEENS5_IJNS4_10UnderscoreESZ_SZ_EEEEENS4_13SM90_TMA_LOADENS4_14ComposedLayoutINS4_7SwizzleILi3ELi4ELi3EEENS4_18smem_ptr_flag_bitsILi16EEENST_INS5_IJNSA_ILi8EEESG_EEENS5_IJSG_SB_EEEEEEEvNS4_8identityES12_S1C_vS1D_EENS_8epilogue10collective18CollectiveEpilogueINS1F_22Sm90TmaWarpSpecializedILi3ELi2ELi16ELb1ELb0EEEJSH_NS5_IJSF_NSA_ILi32EEEEEESI_SJ_SI_SJ_NS1F_6fusion15FusionCallbacksIS1J_NS1M_23LinCombPerRowBiasEltActINS1F_6thread4ReLuESI_fSI_SI_fLi8ELNS_15FloatRoundStyleE2EEESH_S1L_JEEES12_NS13_INS14_ILi2ELi4ELi3EEES17_NST_INS5_IJS18_S1K_EEENS5_IJS1K_SB_EEEEEEENS4_17SM75_U32x4_LDSM_NENS4_14SM90_TMA_STOREES1Y_NS4_17SM90_U32x4_STSM_NENS4_9Copy_AtomIJS21_NS_6half_tEEEEvEEEvvEEEEvNT_6ParamsE)
        .other          _ZN7cutlass13device_kernelINS_4gemm6kernel13GemmUniversalIN4cute5tupleIJiiiiEEENS1_10collective13CollectiveMmaINS1_34MainloopSm90TmaGmmaWarpSpecializedILi8ENS5_IJNS4_1CILi1EEESB_SB_EEENS1_35KernelTmaWarpSpecializedCooperativeEEENS5_IJNSA_ILi128EEENSA_ILi64EEESG_EEENS_10bfloat16_tENS5_IJlSB_lEEESI_SJ_NS4_8TiledMMAINS4_8MMA_AtomIJNS4_4SM904GMMA27MMA_64x64x16_F32BF16BF16_SSILNSN_5MajorE0ELSP_0ELNSN_7ScaleInE1ELSQ_1EEEEEENS4_6LayoutINS5_IJNSA_ILi2EEESB_SB_EEENS5_IJSB_NSA_ILi0EEESW_EEEEENS5_IJNS4_10UnderscoreESZ_SZ_EEEEENS4_13SM90_TMA_LOADENS4_14ComposedLayoutINS4_7SwizzleILi3ELi4ELi3EEENS4_18smem_ptr_flag_bitsILi16EEENST_INS5_IJNSA_ILi8EEESG_EEENS5_IJSG_SB_EEEEEEEvNS4_8identityES12_S1C_vS1D_EENS_8epilogue10collective18CollectiveEpilogueINS1F_22Sm90TmaWarpSpecializedILi3ELi2ELi16ELb1ELb0EEEJSH_NS5_IJSF_NSA_ILi32EEEEEESI_SJ_SI_SJ_NS1F_6fusion15FusionCallbacksIS1J_NS1M_23LinCombPerRowBiasEltActINS1F_6thread4ReLuESI_fSI_SI_fLi8ELNS_15FloatRoundStyleE2EEESH_S1L_JEEES12_NS13_INS14_ILi2ELi4ELi3EEES17_NST_INS5_IJS18_S1K_EEENS5_IJS1K_SB_EEEEEEENS4_17SM75_U32x4_LDSM_NENS4_14SM90_TMA_STOREES1Y_NS4_17SM90_U32x4_STSM_NENS4_9Copy_AtomIJS21_NS_6half_tEEEEvEEEvvEEEEvNT_6ParamsE,@"STO_CUDA_ENTRY STV_DEFAULT"
_ZN7cutlass13device_kernelINS_4gemm6kernel13GemmUniversalIN4cute5tupleIJiiiiEEENS1_10collective13CollectiveMmaINS1_34MainloopSm90TmaGmmaWarpSpecializedILi8ENS5_IJNS4_1CILi1EEESB_SB_EEENS1_35KernelTmaWarpSpecializedCooperativeEEENS5_IJNSA_ILi128EEENSA_ILi64EEESG_EEENS_10bfloat16_tENS5_IJlSB_lEEESI_SJ_NS4_8TiledMMAINS4_8MMA_AtomIJNS4_4SM904GMMA27MMA_64x64x16_F32BF16BF16_SSILNSN_5MajorE0ELSP_0ELNSN_7ScaleInE1ELSQ_1EEEEEENS4_6LayoutINS5_IJNSA_ILi2EEESB_SB_EEENS5_IJSB_NSA_ILi0EEESW_EEEEENS5_IJNS4_10UnderscoreESZ_SZ_EEEEENS4_13SM90_TMA_LOADENS4_14ComposedLayoutINS4_7SwizzleILi3ELi4ELi3EEENS4_18smem_ptr_flag_bitsILi16EEENST_INS5_IJNSA_ILi8EEESG_EEENS5_IJSG_SB_EEEEEEEvNS4_8identityES12_S1C_vS1D_EENS_8epilogue10collective18CollectiveEpilogueINS1F_22Sm90TmaWarpSpecializedILi3ELi2ELi16ELb1ELb0EEEJSH_NS5_IJSF_NSA_ILi32EEEEEESI_SJ_SI_SJ_NS1F_6fusion15FusionCallbacksIS1J_NS1M_23LinCombPerRowBiasEltActINS1F_6thread4ReLuESI_fSI_SI_fLi8ELNS_15FloatRoundStyleE2EEESH_S1L_JEEES12_NS13_INS14_ILi2ELi4ELi3EEES17_NST_INS5_IJS18_S1K_EEENS5_IJS1K_SB_EEEEEEENS4_17SM75_U32x4_LDSM_NENS4_14SM90_TMA_STOREES1Y_NS4_17SM90_U32x4_STSM_NENS4_9Copy_AtomIJS21_NS_6half_tEEEEvEEEvvEEEEvNT_6ParamsE:
[----:B------:R-:W1:Y:S01]  /*0000*/  LDC R1, c[0x0][0x28] ;  /* 0x00000a00ff017b82 */ /* 0x000e620000000800 */
[----:B------:R-:W2:Y:S07]  /*0010*/  S2R R18, SR_TID.X ;  /* 0x0000000000127919 */ /* 0x000eae0000002100 */
[----:B------:R-:W3:Y:S01]  /*0020*/  LDC.64 R4, c[0x0][0x588] ;  /* 0x00016200ff047b82 */ /* 0x000ee20000000a00 */
[----:B------:R-:W-:Y:S01]  /*0030*/  ELECT P0, URZ, PT ;  /* 0x00000000003f782f */ /* 0x000fe20003800000 */
[----:B------:R-:W-:Y:S01]  /*0040*/  BSSY B0, `(.L_x_0) ;  /* 0x0000016000007945 */ /* 0x000fe20003800000 */
[----:B--2---:R-:W-:-:S02]  /*0050*/  SHF.R.U32.HI R6, RZ, 0x5, R18 ;  /* 0x00000005ff067819 */ /* 0x004fc40000011612 */
[----:B------:R-:W-:-:S03]  /*0060*/  SHF.R.U32.HI R2, RZ, 0x7, R18 ;  /* 0x00000007ff027819 */ /* 0x000fc60000011612 */
[----:B------:R-:W2:Y:S04]  /*0070*/  SHFL.IDX PT, R0, R6, RZ, 0x1f ;  /* 0x00001fff06007589 */ /* 0x000ea800000e0000 */
[----:B------:R4:W1:Y:S01]  /*0080*/  SHFL.IDX PT, R10, R2, RZ, 0x1f ;  /* 0x00001fff020a7589 */ /* 0x00086200000e0000 */
[----:B--2---:R-:W-:Y:S02]  /*0090*/  ISETP.NE.OR P0, PT, R0, RZ, !P0 ;  /* 0x000000ff0000720c */ /* 0x004fe40004705670 */
[----:B------:R-:W-:-:S11]  /*00a0*/  SHF.R.S32.HI R3, RZ, 0x1f, R0 ;  /* 0x0000001fff037819 */ /* 0x000fd60000011400 */
[----:B-1-34-:R-:W-:Y:S05]  /*00b0*/  @P0 BRA `(.L_x_1) ;  /* 0x0000000000380947 */ /* 0x01afea0003800000 */
[----:B------:R-:W-:Y:S02]  /*00c0*/  ULDC.64 UR4, c[0x0][0x198] ;  /* 0x0000660000047ab9 */ /* 0x000fe40000000a00 */
[----:B------:R-:W-:Y:S02]  /*00d0*/  UIADD3 UR6, UP0, UR4, 0xf0, URZ ;  /* 0x000000f004067890 */ /* 0x000fe4000ff1e03f */
[----:B------:R-:W-:Y:S02]  /*00e0*/  UIADD3 UR8, UP1, UR4, 0x1f0, URZ ;  /* 0x000001f004087890 */ /* 0x000fe4000ff3e03f */
[----:B------:R-:W-:Y:S02]  /*00f0*/  UIADD3 UR10, UP2, UR4, 0x3f0, URZ ;  /* 0x000003f0040a7890 */ /* 0x000fe4000ff5e03f */
[----:B------:R-:W-:Y:S02]  /*0100*/  UIADD3 UR4, UP3, UR4, 0x4f0, URZ ;  /* 0x000004f004047890 */ /* 0x000fe4000ff7e03f */
[----:B------:R-:W-:-:S02]  /*0110*/  UIADD3.X UR7, URZ, UR5, URZ, UP0, !UPT ;  /* 0x000000053f077290 */ /* 0x000fc400087fe43f */
[----:B------:R-:W-:Y:S02]  /*0120*/  UIADD3.X UR9, URZ, UR5, URZ, UP1, !UPT ;  /* 0x000000053f097290 */ /* 0x000fe40008ffe43f */
[----:B------:R-:W-:Y:S02]  /*0130*/  UIADD3.X UR11, URZ, UR5, URZ, UP2, !UPT ;  /* 0x000000053f0b7290 */ /* 0x000fe400097fe43f */
[----:B------:R-:W-:-:S03]  /*0140*/  UIADD3.X UR5, URZ, UR5, URZ, UP3, !UPT ;  /* 0x000000053f057290 */ /* 0x000fc60009ffe43f */
[----:B------:R1:W-:Y:S02]  /*0150*/  UTMACCTL.PF [UR6] ;  /* 0x00000000060079b9 */ /* 0x0003e40008040000 */
[----:B------:R1:W-:Y:S02]  /*0160*/  UTMACCTL.PF [UR8] ;  /* 0x00000000080079b9 */ /* 0x0003e40008040000 */
[----:B------:R1:W-:Y:S02]  /*0170*/  UTMACCTL.PF [UR10] ;  /* 0x000000000a0079b9 */ /* 0x0003e40008040000 */
[----:B------:R1:W-:Y:S02]  /*0180*/  UTMACCTL.PF [UR4] ;  /* 0x00000000040079b9 */ /* 0x0003e40008040000 */
[----:B-1----:R-:W-:Y:S01]  /*0190*/  NOP ;  /* 0x0000000000007918 */ /* 0x002fe20000000000 */
.L_x_1:
[----:B------:R-:W-:Y:S05]  /*01a0*/  BSYNC B0 ;  /* 0x0000000000007941 */ /* 0x000fea0003800000 */
.L_x_0:
[----:B------:R-:W-:Y:S01]  /*01b0*/  ULDC.64 UR4, c[0x0][0x590] ;  /* 0x0001640000047ab9 */ /* 0x000fe20000000a00 */
[----:B------:R-:W-:Y:S01]  /*01c0*/  LEA.HI R3, R3, R0, RZ, 0x2 ;  /* 0x0000000003037211 */ /* 0x000fe200078f10ff */
[----:B------:R-:W-:Y:S01]  /*01d0*/  ULDC.64 UR54, c[0x0][0x208] ;  /* 0x0000820000367ab9 */ /* 0x000fe20000000a00 */
[----:B------:R-:W-:Y:S01]  /*01e0*/  ISETP.NE.U32.AND P2, PT, RZ, UR4, PT ;  /* 0x00000004ff007c0c */ /* 0x000fe2000bf45070 */
[----:B------:R-:W-:Y:S01]  /*01f0*/  IMAD.MOV.U32 R2, RZ, RZ, R4 ;  /* 0x000000ffff027224 */ /* 0x000fe200078e0004 */
[----:B------:R-:W-:Y:S02]  /*0200*/  LOP3.LUT R3, R3, 0xfffffffc, RZ, 0xc0, !PT ;  /* 0xfffffffc03037812 */ /* 0x000fe400078ec0ff */
[----:B------:R-:W-:Y:S02]  /*0210*/  ISETP.NE.AND.EX P3, PT, RZ, UR5, PT, P2 ;  /* 0x00000005ff007c0c */ /* 0x000fe4000bf65320 */
[----:B------:R-:W-:Y:S01]  /*0220*/  PRMT R7, RZ, 0x7610, R7 ;  /* 0x00007610ff077816 */ /* 0x000fe20000000007 */
[----:B------:R-:W-:-:S02]  /*0230*/  IMAD.IADD R0, R0, 0x1, -R3 ;  /* 0x0000000100007824 */ /* 0x000fc400078e0a03 */
[----:B------:R-:W-:-:S08]  /*0240*/  IMAD.MOV.U32 R3, RZ, RZ, R5 ;  /* 0x000000ffff037224 */ /* 0x000fd000078e0005 */
[----:B------:R-:W-:Y:S05]  /*0250*/  @P3 BRA `(.L_x_2) ;  /* 0x0000000000303947 */ /* 0x000fea0003800000 */
[----:B------:R-:W-:Y:S02]  /*0260*/  ULDC.64 UR6, c[0x0][0x588] ;  /* 0x0001620000067ab9 */ /* 0x000fe40000000a00 */
[----:B------:R-:W-:-:S04]  /*0270*/  ISETP.NE.U32.AND P0, PT, RZ, UR6, PT ;  /* 0x00000006ff007c0c */ /* 0x000fc8000bf05070 */
[----:B------:R-:W-:-:S13]  /*0280*/  ISETP.NE.AND.EX P0, PT, RZ, UR7, PT, P0 ;  /* 0x00000007ff007c0c */ /* 0x000fda000bf05300 */
[----:B------:R-:W-:Y:S05]  /*0290*/  @!P0 BRA `(.L_x_3) ;  /* 0x0000000000108947 */ /* 0x000fea0003800000 */
[----:B------:R-:W2:Y:S02]  /*02a0*/  LDG.E R7, desc[UR54][R2.64] ;  /* 0x0000003602077981 */ /* 0x000ea4000c1e1900 */
[----:B--2---:R-:W-:Y:S01]  /*02b0*/  FSETP.NEU.AND P1, PT, R7, RZ, PT ;  /* 0x000000ff0700720b */ /* 0x004fe20003f2d000 */
[----:B------:R-:W-:Y:S01]  /*02c0*/  IMAD.MOV.U32 R7, RZ, RZ, 0x1 ;  /* 0x00000001ff077424 */ /* 0x000fe200078e00ff */
[----:B------:R-:W-:Y:S11]  /*02d0*/  BRA `(.L_x_2) ;  /* 0x0000000000107947 */ /* 0x000ff60003800000 */
.L_x_3:
[----:B------:R-:W-:Y:S01]  /*02e0*/  ULDC UR6, c[0x0][0x580] ;  /* 0x0001600000067ab9 */ /* 0x000fe20000000800 */
[----:B------:R-:W-:Y:S01]  /*02f0*/  IMAD.MOV.U32 R7, RZ, RZ, 0x1 ;  /* 0x00000001ff077424 */ /* 0x000fe200078e00ff */
[----:B------:R-:W-:Y:S02]  /*0300*/  FSETP.NEU.AND P1, PT, RZ, UR6, PT ;  /* 0x00000006ff007c0b */ /* 0x000fe4000bf2d000 */
[----:B------:R-:W-:-:S11]  /*0310*/  CS2R R2, SRZ ;  /* 0x0000000000027805 */ /* 0x000fd6000001ff00 */
.L_x_2:
[----:B------:R-:W-:Y:S02]  /*0320*/  ISETP.NE.U32.AND P4, PT, R2, RZ, PT ;  /* 0x000000ff0200720c */ /* 0x000fe40003f85070 */
[----:B------:R-:W-:Y:S02]  /*0330*/  ISETP.NE.AND.EX P5, PT, RZ, UR5, PT, P2 ;  /* 0x00000005ff007c0c */ /* 0x000fe4000bfa5320 */
[----:B------:R-:W-:Y:S02]  /*0340*/  ISETP.NE.AND.EX P2, PT, R3, RZ, PT, P4 ;  /* 0x000000ff0300720c */ /* 0x000fe40003f45340 */
[----:B------:R-:W-:-:S11]  /*0350*/  PLOP3.LUT P0, PT, PT, PT, PT, 0x8, 0x0 ;  /* 0x000000000000781c */ /* 0x000fd60003f0e170 */
[----:B------:R-:W-:Y:S05]  /*0360*/  @P2 BRA P5, `(.L_x_4) ;  /* 0x0000000000342947 */ /* 0x000fea0002800000 */
[----:B------:R-:W-:-:S04]  /*0370*/  ISETP.NE.U32.AND P0, PT, RZ, UR4, PT ;  /* 0x00000004ff007c0c */ /* 0x000fc8000bf05070 */
[----:B------:R-:W-:-:S13]  /*0380*/  ISETP.NE.AND.EX P0, PT, RZ, UR5, PT, P0 ;  /* 0x00000005ff007c0c */ /* 0x000fda000bf05300 */
[----:B------:R-:W-:Y:S05]  /*0390*/  @!P0 BRA `(.L_x_5) ;  /* 0x0000000000248947 */ /* 0x000fea0003800000 */
[----:B------:R-:W-:Y:S02]  /*03a0*/  PRMT R7, R7, 0x9910, RZ ;  /* 0x0000991007077816 */ /* 0x000fe400000000ff */
[----:B------:R-:W-:Y:S02]  /*03b0*/  ISETP.NE.U32.AND P0, PT, R2, RZ, PT ;  /* 0x000000ff0200720c */ /* 0x000fe40003f05070 */
[----:B------:R-:W-:Y:S02]  /*03c0*/  ISETP.NE.AND P2, PT, R7, RZ, PT ;  /* 0x000000ff0700720c */ /* 0x000fe40003f45270 */
[----:B------:R-:W-:Y:S02]  /*03d0*/  ISETP.NE.AND.EX P0, PT, R3, RZ, PT, P0 ;  /* 0x000000ff0300720c */ /* 0x000fe40003f05300 */
[----:B------:R-:W-:-:S09]  /*03e0*/  SEL R2, RZ, 0xffffffff, P1 ;  /* 0xffffffffff027807 */ /* 0x000fd20000800000 */
[----:B------:R-:W-:-:S04]  /*03f0*/  @!P2 SEL R2, RZ, 0xffffffff, P0 ;  /* 0xffffffffff02a807 */ /* 0x000fc80000000000 */
[----:B------:R-:W-:-:S04]  /*0400*/  LOP3.LUT R2, R2, 0x1, RZ, 0xc0, !PT ;  /* 0x0000000102027812 */ /* 0x000fc800078ec0ff */
[----:B------:R-:W-:Y:S01]  /*0410*/  ISETP.EQ.U32.AND P0, PT, R2, 0x1, PT ;  /* 0x000000010200780c */ /* 0x000fe20003f02070 */
[----:B------:R-:W-:-:S12]  /*0420*/  BRA `(.L_x_4) ;  /* 0x0000000000047947 */ /* 0x000fd80003800000 */
.L_x_5:
[----:B------:R-:W-:-:S13]  /*0430*/  PLOP3.LUT P0, PT, P1, PT, PT, 0x8, 0x0 ;  /* 0x000000000000781c */ /* 0x000fda0000f0e170 */
.L_x_4:
[----:B------:R-:W1:Y:S02]  /*0440*/  SHFL.IDX PT, R2, R6, RZ, 0x1f ;  /* 0x00001fff06027589 */ /* 0x000e6400000e0000 */
[----:B-1----:R-:W-:-:S13]  /*0450*/  ISETP.NE.AND P1, PT, R2, RZ, PT ;  /* 0x000000ff0200720c */ /* 0x002fda0003f25270 */
[----:B------:R-:W-:Y:S05]  /*0460*/  @P1 BRA `(.L_x_6) ;  /* 0x0000000000841947 */ /* 0x000fea0003800000 */
[----:B------:R-:W-:Y:S01]  /*0470*/  ELECT P1, URZ, PT ;  /* 0x00000000003f782f */ /* 0x000fe20003820000 */
[----:B------:R-:W-:-:S12]  /*0480*/  BSSY B0, `(.L_x_6) ;  /* 0x000001f000007945 */ /* 0x000fd80003800000 */
[----:B------:R-:W-:Y:S05]  /*0490*/  @!P1 BRA `(.L_x_7) ;  /* 0x0000000000749947 */ /* 0x000fea0003800000 */
[----:B------:R-:W1:Y:S01]  /*04a0*/  S2UR UR8, SR_CgaCtaId ;  /* 0x00000000000879c3 */ /* 0x000e620000008800 */
[----:B------:R-:W-:Y:S01]  /*04b0*/  UMOV UR4, 0x400 ;  /* 0x0000040000047882 */ /* 0x000fe20000000000 */
[----:B------:R-:W-:Y:S01]  /*04c0*/  UMOV UR5, 0x1 ;  /* 0x0000000100057882 */ /* 0x000fe20000000000 */
[----:B------:R-:W-:Y:S02]  /*04d0*/  UMOV UR6, 0x100 ;  /* 0x0000010000067882 */ /* 0x000fe40000000000 */
[----:B------:R-:W-:-:S04]  /*04e0*/  UIADD3 UR6, -UR6, 0x100000, URZ ;  /* 0x0010000006067890 */ /* 0x000fc8000fffe13f */
[----:B------:R-:W-:Y:S02]  /*04f0*/  USHF.L.U32 UR7, UR6, 0xb, URZ ;  /* 0x0000000b06077899 */ /* 0x000fe4000800063f */
[----:B------:R-:W-:Y:S02]  /*0500*/  USHF.L.U32 UR6, UR6, 0x1, URZ ;  /* 0x0000000106067899 */ /* 0x000fe4000800063f */
[----:B-1----:R-:W-:Y:S02]  /*0510*/  ULEA UR8, UR8, UR4, 0x18 ;  /* 0x0000000408087291 */ /* 0x002fe4000f8ec03f */
[----:B------:R-:W-:-:S04]  /*0520*/  UIADD3 UR4, -UR5, 0x100000, URZ ;  /* 0x0010000005047890 */ /* 0x000fc8000fffe13f */
[----:B------:R-:W-:Y:S02]  /*0530*/  USHF.L.U32 UR5, UR4, 0xb, URZ ;  /* 0x0000000b04057899 */ /* 0x000fe4000800063f */
[----:B------:R-:W-:Y:S01]  /*0540*/  USHF.L.U32 UR4, UR4, 0x1, URZ ;  /* 0x0000000104047899 */ /* 0x000fe2000800063f */
[----:B------:R-:W1:Y:S11]  /*0550*/  FENCE.VIEW.ASYNC.S ;  /* 0x00000000000073c6 */ /* 0x000e760000000000 */
[----:B-1----:R1:W2:Y:S01]  /*0560*/  SYNCS.EXCH.64 URZ, [UR8], UR4 ;  /* 0x00000004083f75b2 */ /* 0x0022a20008000100 */
[----:B------:R1:W3:Y:S01]  /*0570*/  SYNCS.EXCH.64 URZ, [UR8+0x40], UR6 ;  /* 0x00004006083f75b2 */ /* 0x0002e20008000100 */
[----:B------:R1:W4:Y:S01]  /*0580*/  SYNCS.EXCH.64 URZ, [UR8+0x8], UR4 ;  /* 0x00000804083f75b2 */ /* 0x0003220008000100 */
[----:B------:R1:W1:Y:S01]  /*0590*/  SYNCS.EXCH.64 URZ, [UR8+0x48], UR6 ;  /* 0x00004806083f75b2 */ /* 0x0002620008000100 */
        /* <DEDUP_REMOVED lines=12> */
[----:B------:R-:W-:Y:S01]  /*0660*/  NOP ;  /* 0x0000000000007918 */ /* 0x000fe20000000000 */
.L_x_7:
[----:B-1----:R-:W-:Y:S05]  /*0670*/  BSYNC B0 ;  /* 0x0000000000007941 */ /* 0x002fea0003800000 */
.L_x_6:
[----:B------:R-:W1:Y:S01]  /*0680*/  SHFL.IDX PT, R3, R6, RZ, 0x1f ;  /* 0x00001fff06037589 */ /* 0x000e6200000e0000 */
[----:B------:R-:W2:Y:S01]  /*0690*/  LDC R2, c[0x0][0x904] ;  /* 0x00024100ff027b82 */ /* 0x000ea20000000800 */
[----:B------:R-:W-:Y:S01]  /*06a0*/  NOP ;  /* 0x0000000000007918 */ /* 0x000fe20000000000 */
[----:B-1----:R-:W-:-:S13]  /*06b0*/  ISETP.NE.AND P1, PT, R3, RZ, PT ;  /* 0x000000ff0300720c */ /* 0x002fda0003f25270 */
[----:B------:R-:W-:Y:S05]  /*06c0*/  @P1 BRA `(.L_x_8) ;  /* 0x0000000000501947 */ /* 0x000fea0003800000 */
[----:B------:R-:W1:Y:S01]  /*06d0*/  S2UR UR5, SR_CgaCtaId ;  /* 0x00000000000579c3 */ /* 0x000e620000008800 */
[----:B------:R-:W-:Y:S01]  /*06e0*/  UMOV UR4, 0x400 ;  /* 0x0000040000047882 */ /* 0x000fe20000000000 */
[----:B------:R-:W-:Y:S01]  /*06f0*/  UMOV UR6, 0x20 ;  /* 0x0000002000067882 */ /* 0x000fe20000000000 */
[----:B------:R-:W-:Y:S01]  /*0700*/  UMOV UR7, 0x100 ;  /* 0x0000010000077882 */ /* 0x000fe20000000000 */
[----:B------:R-:W-:Y:S01]  /*0710*/  ELECT P1, URZ, PT ;  /* 0x00000000003f782f */ /* 0x000fe20003820000 */
[----:B-1----:R-:W-:Y:S02]  /*0720*/  ULEA UR8, UR5, UR4, 0x18 ;  /* 0x0000000405087291 */ /* 0x002fe4000f8ec03f */
[----:B------:R-:W-:-:S04]  /*0730*/  UIADD3 UR4, -UR6, 0x100000, URZ ;  /* 0x0010000006047890 */ /* 0x000fc8000fffe13f */
[----:B------:R-:W-:Y:S02]  /*0740*/  USHF.L.U32 UR5, UR4, 0xb, URZ ;  /* 0x0000000b04057899 */ /* 0x000fe4000800063f */
[----:B------:R-:W-:Y:S02]  /*0750*/  USHF.L.U32 UR4, UR4, 0x1, URZ ;  /* 0x0000000104047899 */ /* 0x000fe4000800063f */
[----:B------:R-:W-:-:S04]  /*0760*/  UIADD3 UR6, -UR7, 0x100000, URZ ;  /* 0x0010000007067890 */ /* 0x000fc8000fffe13f */
[----:B------:R-:W-:Y:S02]  /*0770*/  USHF.L.U32 UR7, UR6, 0xb, URZ ;  /* 0x0000000b06077899 */ /* 0x000fe4000800063f */
[----:B------:R-:W-:Y:S01]  /*0780*/  USHF.L.U32 UR6, UR6, 0x1, URZ ;  /* 0x0000000106067899 */ /* 0x000fe2000800063f */
[----:B------:R-:W1:Y:S03]  /*0790*/  FENCE.VIEW.ASYNC.S ;  /* 0x00000000000073c6 */ /* 0x000e660000000000 */
[----:B-1----:R1:W1:Y:S08]  /*07a0*/  SYNCS.EXCH.64 URZ, [UR8+0x80], UR4 ;  /* 0x00008004083f75b2 */ /* 0x0022700008000100 */
[----:B------:R1:W1:Y:S01]  /*07b0*/  SYNCS.EXCH.64 URZ, [UR8+0x98], UR6 ;  /* 0x00009806083f75b2 */ /* 0x0002620008000100 */
[----:B------:R1:W1:Y:S01]  /*07c0*/  SYNCS.EXCH.64 URZ, [UR8+0x88], UR4 ;  /* 0x00008804083f75b2 */ /* 0x0002620008000100 */
[----:B------:R1:W1:Y:S01]  /*07d0*/  SYNCS.EXCH.64 URZ, [UR8+0xa0], UR6 ;  /* 0x0000a006083f75b2 */ /* 0x0002620008000100 */
[----:B------:R1:W1:Y:S01]  /*07e0*/  SYNCS.EXCH.64 URZ, [UR8+0x90], UR4 ;  /* 0x00009004083f75b2 */ /* 0x0002620008000100 */
[----:B------:R1:W1:Y:S01]  /*07f0*/  SYNCS.EXCH.64 URZ, [UR8+0xa8], UR6 ;  /* 0x0000a806083f75b2 */ /* 0x0002620008000100 */
[----:B------:R-:W-:Y:S01]  /*0800*/  NOP ;  /* 0x0000000000007918 */ /* 0x000fe20000000000 */
.L_x_8:
[----:B------:R-:W5:Y:S01]  /*0810*/  SHFL.IDX PT, R6, R6, RZ, 0x1f ;  /* 0x00001fff06067589 */ /* 0x000f6200000e0000 */
[----:B------:R-:W-:Y:S01]  /*0820*/  ELECT P1, URZ, PT ;  /* 0x00000000003f782f */ /* 0x000fe20003820000 */
[----:B------:R-:W3:Y:S01]  /*0830*/  S2UR UR42, SR_CgaCtaId ;  /* 0x00000000002a79c3 */ /* 0x000ee20000008800 */
[----:B--2---:R-:W-:Y:S01]  /*0840*/  ISETP.NE.AND P6, PT, R2, 0x1, PT ;  /* 0x000000010200780c */ /* 0x004fe20003fc5270 */
[----:B------:R-:W2:Y:S01]  /*0850*/  S2R R3, SR_CTAID.Y ;  /* 0x0000000000037919 */ /* 0x000ea20000002600 */
[----:B-1----:R-:W-:Y:S01]  /*0860*/  UMOV UR4, 0x20 ;  /* 0x0000002000047882 */ /* 0x002fe20000000000 */
[----:B------:R-:W-:Y:S01]  /*0870*/  ISETP.NE.AND P4, PT, R0, RZ, PT ;  /* 0x000000ff0000720c */ /* 0x000fe20003f85270 */
[----:B------:R-:W-:Y:S01]  /*0880*/  NOP ;  /* 0x0000000000007918 */ /* 0x000fe20000000000 */
[----:B------:R-:W1:Y:S01]  /*0890*/  S2R R8, SR_CTAID.X ;  /* 0x0000000000087919 */ /* 0x000e620000002500 */
[----:B------:R-:W-:Y:S01]  /*08a0*/  P2R R7, PR, RZ, 0x40 ;  /* 0x00000040ff077803 */ /* 0x000fe20000000000 */
[----:B------:R-:W-:Y:S01]  /*08b0*/  IMAD.MOV.U32 R9, RZ, RZ, RZ ;  /* 0x000000ffff097224 */ /* 0x000fe200078e00ff */
[----:B------:R-:W-:Y:S05]  /*08c0*/  BSSY B6, `(.L_x_9) ;  /* 0x000068a000067945 */ /* 0x000fea0003800000 */
[----:B------:R-:W1:Y:S01]  /*08d0*/  @P6 LDC R17, c[0x0][0x10] ;  /* 0x00000400ff116b82 */ /* 0x000e620000000800 */
[----:B------:R-:W-:Y:S01]  /*08e0*/  @P6 IMAD.MOV.U32 R7, RZ, RZ, RZ ;  /* 0x000000ffff076224 */ /* 0x000fe200078e00ff */
[----:B-----5:R-:W-:-:S06]  /*08f0*/  ISETP.NE.OR P2, PT, R6, RZ, !P1 ;  /* 0x000000ff0600720c */ /* 0x020fcc0004f45670 */
[----:B------:R-:W5:Y:S01]  /*0900*/  @!P6 LDC R11, c[0x0][0xc] ;  /* 0x00000300ff0beb82 */ /* 0x000f620000000800 */
[----:B------:R-:W-:-:S04]  /*0910*/  ISETP.EQ.OR P1, PT, R0, 0x3, !P4 ;  /* 0x000000030000780c */ /* 0x000fc80006722670 */
[----:B------:R-:W-:-:S04]  /*0920*/  ISETP.EQ.AND P1, PT, R10, RZ, P1 ;  /* 0x000000ff0a00720c */ /* 0x000fc80000f22270 */
[----:B------:R-:W-:Y:S01]  /*0930*/  SEL R22, RZ, 0x1, !P1 ;  /* 0x00000001ff167807 */ /* 0x000fe20004800000 */
[----:B--2---:R-:W-:Y:S01]  /*0940*/  @P6 IMAD.MOV.U32 R6, RZ, RZ, R3 ;  /* 0x000000ffff066224 */ /* 0x004fe200078e0003 */
[----:B------:R-:W-:Y:S01]  /*0950*/  VOTEU.ALL UP0, P2 ;  /* 0x00000000003f7886 */ /* 0x000fe20001000000 */
[----:B------:R-:W-:Y:S02]  /*0960*/  VOTEU.ALL UP1, P2 ;  /* 0x00000000003f7886 */ /* 0x000fe40001020000 */
[----:B-1----:R-:W-:Y:S02]  /*0970*/  @P6 IMAD.WIDE.U32 R16, R8, R17, R6 ;  /* 0x0000001108106225 */ /* 0x002fe400078e0006 */
[----:B------:R-:W-:Y:S01]  /*0980*/  @!UP0 UMOV UR6, 0x400 ;  /* 0x0000040000068882 */ /* 0x000fe20000000000 */
[----:B------:R-:W-:-:S04]  /*0990*/  @!UP0 UIADD3 UR4, -UR4, 0x100000, URZ ;  /* 0x0010000004048890 */ /* 0x000fc8000fffe13f */
[----:B------:R-:W-:Y:S02]  /*09a0*/  @!UP0 USHF.L.U32 UR5, UR4, 0xb, URZ ;  /* 0x0000000b04058899 */ /* 0x000fe4000800063f */
[----:B------:R-:W-:Y:S01]  /*09b0*/  @!UP0 USHF.L.U32 UR4, UR4, 0x1, URZ ;  /* 0x0000000104048899 */ /* 0x000fe2000800063f */
[----:B------:R-:W-:Y:S01]  /*09c0*/  @P6 IMAD.MOV.U32 R7, RZ, RZ, RZ ;  /* 0x000000ffff076224 */ /* 0x000fe200078e00ff */
[----:B---3--:R-:W-:Y:S01]  /*09d0*/  @!UP0 ULEA UR8, UR42, UR6, 0x18 ;  /* 0x000000062a088291 */ /* 0x008fe2000f8ec03f */
[----:B------:R-:W-:Y:S01]  /*09e0*/  VOTEU.ALL UP0, P2 ;  /* 0x00000000003f7886 */ /* 0x000fe20001000000 */
[C---:B------:R-:W-:Y:S01]  /*09f0*/  ISETP.NE.AND P2, PT, R10.reuse, RZ, PT ;  /* 0x000000ff0a00720c */ /* 0x040fe20003f45270 */
[----:B------:R-:W-:Y:S01]  /*0a00*/  ULDC UR6, c[0x0][0xc] ;  /* 0x0000030000067ab9 */ /* 0x000fe20000000800 */
[----:B------:R-:W-:Y:S01]  /*0a10*/  ULDC UR7, c[0x0][0x10] ;  /* 0x0000040000077ab9 */ /* 0x000fe20000000800 */
[----:B------:R-:W-:Y:S01]  /*0a20*/  VIADD R10, R10, 0xffffffff ;  /* 0xffffffff0a0a7836 */ /* 0x000fe20000000000 */
[----:B------:R-:W-:Y:S01]  /*0a30*/  ISETP.EQ.AND P5, PT, R0, 0x2, !P2 ;  /* 0x000000020000780c */ /* 0x000fe200057a2270 */
[----:B------:R-:W-:-:S02]  /*0a40*/  @P6 IMAD.IADD R17, R17, 0x1, R7 ;  /* 0x0000000111116824 */ /* 0x000fc400078e0207 */
[----:B-----5:R-:W-:Y:S01]  /*0a50*/  @!P6 IMAD.WIDE.U32 R6, R11, R3, R8 ;  /* 0x000000030b06e225 */ /* 0x020fe200078e0008 */
[----:B------:R-:W-:Y:S01]  /*0a60*/  ISETP.GE.U32.AND P1, PT, R10, 0x2, PT ;  /* 0x000000020a00780c */ /* 0x000fe20003f26070 */
[----:B------:R-:W1:Y:S02]  /*0a70*/  FENCE.VIEW.ASYNC.S ;  /* 0x00000000000073c6 */ /* 0x000e640000000000 */
[----:B-1----:R-:W4:Y:S01]  /*0a80*/  @!UP0 SYNCS.EXCH.64 URZ, [UR8+0xb0], UR4 ;  /* 0x0000b004083f85b2 */ /* 0x002f220008000100 */
[----:B------:R-:W-:Y:S01]  /*0a90*/  SEL R19, RZ, 0x1, !P5 ;  /* 0x00000001ff137807 */ /* 0x000fe20006800000 */
[----:B------:R-:W-:Y:S01]  /*0aa0*/  @!P6 IMAD.MOV.U32 R16, RZ, RZ, R6 ;  /* 0x000000ffff10e224 */ /* 0x000fe200078e0006 */
[----:B------:R-:W-:Y:S01]  /*0ab0*/  SEL R22, R22, 0x2, P1 ;  /* 0x0000000216167807 */ /* 0x000fe20000800000 */
[----:B------:R-:W-:Y:S01]  /*0ac0*/  @!P6 IMAD.MOV.U32 R17, RZ, RZ, R7 ;  /* 0x000000ffff11e224 */ /* 0x000fe200078e0007 */
[----:B------:R-:W-:Y:S01]  /*0ad0*/  SEL R19, R19, 0x2, P1 ;  /* 0x0000000213137807 */ /* 0x000fe20000800000 */
[----:B------:R1:W4:Y:S01]  /*0ae0*/  @!UP1 SYNCS.EXCH.64 URZ, [UR8+0xb8], UR4 ;  /* 0x0000b804083f95b2 */ /* 0x0003220008000100 */
[----:B------:R-:W-:Y:S01]  /*0af0*/  NOP ;  /* 0x0000000000007918 */ /* 0x000fe20000000000 */
[----:B-1----:R-:W-:-:S03]  /*0b00*/  UIMAD.WIDE.U32 UR4, UR6, UR7, URZ ;  /* 0x00000007060472a5 */ /* 0x002fc6000f8e003f */
[----:B------:R-:W-:Y:S02]  /*0b10*/  ULDC UR6, c[0x0][0x14] ;  /* 0x0000050000067ab9 */ /* 0x000fe40000000800 */
[----:B------:R-:W-:Y:S02]  /*0b20*/  UIMAD.WIDE.U32 UR52, UR4, UR6, URZ ;  /* 0x00000006043472a5 */ /* 0x000fe4000f8e003f */
[----:B------:R-:W-:-:S04]  /*0b30*/  UIMAD UR41, UR5, UR6, URZ ;  /* 0x00000006052972a4 */ /* 0x000fc8000f8e023f */
[----:B------:R-:W-:Y:S01]  /*0b40*/  UIADD3 UR41, UR53, UR41, URZ ;  /* 0x0000002935297290 */ /* 0x000fe2000fffe03f */
[----:B----4-:R-:W-:Y:S06]  /*0b50*/  BAR.SYNC.DEFER_BLOCKING 0x0 ;  /* 0x0000000000007b1d */ /* 0x010fec0000010000 */
[----:B------:R-:W-:Y:S05]  /*0b60*/  @!P2 BRA `(.L_x_10) ;  /* 0x0000003c0028a947 */ /* 0x000fea0003800000 */
[----:B------:R-:W-:-:S13]  /*0b70*/  ISETP.GT.U32.AND P0, PT, R10, 0x1, PT ;  /* 0x000000010a00780c */ /* 0x000fda0003f04070 */
[----:B------:R-:W-:Y:S05]  /*0b80*/  @P0 BRA `(.L_x_11) ;  /* 0x0000006400740947 */ /* 0x000fea0003800000 */
[----:B------:R-:W-:Y:S01]  /*0b90*/  ULDC.64 UR4, c[0x0][0x8f8] ;  /* 0x00023e0000047ab9 */ /* 0x000fe20000000a00 */
[----:B------:R-:W-:Y:S01]  /*0ba0*/  UMOV UR47, 0xffffffff ;  /* 0xffffffff002f7882 */ /* 0x000fe20000000000 */
[----:B------:R-:W-:Y:S01]  /*0bb0*/  ISETP.GE.U32.AND P0, PT, R16, UR4, PT ;  /* 0x0000000410007c0c */ /* 0x000fe2000bf06070 */
[----:B------:R-:W-:Y:S01]  /*0bc0*/  IMAD.MOV.U32 R62, RZ, RZ, -0x1 ;  /* 0xffffffffff3e7424 */ /* 0x000fe200078e00ff */
[----:B------:R-:W-:Y:S01]  /*0bd0*/  PRMT R56, RZ, 0x7610, R56 ;  /* 0x00007610ff387816 */ /* 0x000fe20000000038 */
[----:B------:R-:W-:Y:S01]  /*0be0*/  IMAD.MOV.U32 R64, RZ, RZ, -0x1 ;  /* 0xffffffffff407424 */ /* 0x000fe200078e00ff */
[----:B------:R-:W-:Y:S02]  /*0bf0*/  ISETP.GE.U32.AND.EX P0, PT, R17, UR5, PT, P0 ;  /* 0x0000000511007c0c */ /* 0x000fe4000bf06100 */
[----:B------:R-:W-:-:S11]  /*0c00*/  PRMT R0, RZ, 0x7610, R0 ;  /* 0x00007610ff007816 */ /* 0x000fd60000000000 */
[----:B------:R-:W-:Y:S05]  /*0c10*/  @P0 BRA `(.L_x_12) ;  /* 0x0000000400600947 */ /* 0x000fea0003800000 */
[----:B------:R-:W1:Y:S01]  /*0c20*/  LDC.64 R14, c[0x0][0x8d0] ;  /* 0x00023400ff0e7b82 */ /* 0x000e620000000a00 */
[----:B------:R-:W-:Y:S02]  /*0c30*/  IMAD.MOV.U32 R4, RZ, RZ, R16 ;  /* 0x000000ffff047224 */ /* 0x000fe400078e0010 */
[----:B------:R-:W-:-:S05]  /*0c40*/  IMAD.MOV.U32 R5, RZ, RZ, R17 ;  /* 0x000000ffff057224 */ /* 0x000fca00078e0011 */
[----:B------:R-:W2:Y:S08]  /*0c50*/  LDC R0, c[0x0][0x8d8] ;  /* 0x00023600ff007b82 */ /* 0x000eb00000000800 */
[----:B------:R-:W3:Y:S01]  /*0c60*/  LDC.64 R20, c[0x0][0x8c8] ;  /* 0x00023200ff147b82 */ /* 0x000ee20000000a00 */
[----:B-1----:R-:W-:-:S04]  /*0c70*/  ISETP.NE.U32.AND P0, PT, R14, RZ, PT ;  /* 0x000000ff0e00720c */ /* 0x002fc80003f05070 */
[----:B------:R-:W-:-:S13]  /*0c80*/  ISETP.NE.AND.EX P0, PT, R15, RZ, PT, P0 ;  /* 0x000000ff0f00720c */ /* 0x000fda0003f05300 */
[----:B--23--:R-:W-:Y:S05]  /*0c90*/  @!P0 BRA `(.L_x_13) ;  /* 0x0000000000288947 */ /* 0x00cfea0003800000 */
[----:B------:R-:W1:Y:S02]  /*0ca0*/  LDC R11, c[0x0][0x8dc] ;  /* 0x00023700ff0b7b82 */ /* 0x000e640000000800 */
[----:B-1----:R-:W-:-:S05]  /*0cb0*/  IADD3 R11, P0, R16, R11, RZ ;  /* 0x0000000b100b7210 */ /* 0x002fca0007f1e0ff */
[----:B------:R-:W-:-:S04]  /*0cc0*/  IMAD.X R13, RZ, RZ, R17, P0 ;  /* 0x000000ffff0d7224 */ /* 0x000fc800000e0611 */
[----:B------:R-:W-:-:S04]  /*0cd0*/  IMAD.WIDE.U32 R4, R13, R14, RZ ;  /* 0x0000000e0d047225 */ /* 0x000fc800078e00ff */
[----:B------:R-:W-:-:S04]  /*0ce0*/  IMAD.WIDE.U32 R6, P0, R11, R15, R4 ;  /* 0x0000000f0b067225 */ /* 0x000fc80007800004 */
[----:B------:R-:W-:-:S04]  /*0cf0*/  IMAD.WIDE.U32 R4, R11, R14, RZ ;  /* 0x0000000e0b047225 */ /* 0x000fc800078e00ff */
[----:B------:R-:W-:Y:S01]  /*0d00*/  IMAD.X R11, RZ, RZ, RZ, P0 ;  /* 0x000000ffff0b7224 */ /* 0x000fe200000e06ff */
[----:B------:R-:W-:Y:S01]  /*0d10*/  IADD3 RZ, P0, R5, R6, RZ ;  /* 0x0000000605ff7210 */ /* 0x000fe20007f1e0ff */
[----:B------:R-:W-:-:S04]  /*0d20*/  IMAD.MOV.U32 R10, RZ, RZ, R7 ;  /* 0x000000ffff0a7224 */ /* 0x000fc800078e0007 */
[----:B------:R-:W-:-:S08]  /*0d30*/  IMAD.WIDE.U32.X R4, R13, R15, R10, P0 ;  /* 0x0000000f0d047225 */ /* 0x000fd000000e040a */
.L_x_13:
[-CC-:B------:R-:W-:Y:S01]  /*0d40*/  SHF.R.U64 R25, R4, R0.reuse, R5.reuse ;  /* 0x0000000004197219 */ /* 0x180fe20000001205 */
[----:B------:R-:W1:Y:S01]  /*0d50*/  LDC.64 R26, c[0x0][0x8e8] ;  /* 0x00023a00ff1a7b82 */ /* 0x000e620000000a00 */
[----:B------:R-:W-:Y:S01]  /*0d60*/  SHF.R.U32.HI R4, RZ, R0, R5 ;  /* 0x00000000ff047219 */ /* 0x000fe20000011605 */
[----:B------:R-:W-:Y:S01]  /*0d70*/  ULDC UR4, c[0x0][0x150] ;  /* 0x0000540000047ab9 */ /* 0x000fe20000000800 */
[----:B------:R-:W-:Y:S02]  /*0d80*/  I2FP.F32.U32 R0, R8 ;  /* 0x0000000800007245 */ /* 0x000fe40000201000 */
[----:B------:R-:W-:-:S03]  /*0d90*/  IADD3 R9, P0, RZ, -R25, RZ ;  /* 0x80000019ff097210 */ /* 0x000fc60007f1e0ff */
[----:B------:R-:W2:Y:S01]  /*0da0*/  LDC R10, c[0x0][0x8c0] ;  /* 0x00023000ff0a7b82 */ /* 0x000ea20000000800 */
[----:B------:R-:W-:Y:S01]  /*0db0*/  FMUL R0, R0, UR4 ;  /* 0x0000000400007c20 */ /* 0x000fe20008400000 */
[----:B------:R-:W-:Y:S01]  /*0dc0*/  IMAD.X R11, RZ, RZ, ~R4, P0 ;  /* 0x000000ffff0b7224 */ /* 0x000fe200000e0e04 */
[----:B------:R-:W-:Y:S01]  /*0dd0*/  ULDC UR4, c[0x0][0x154] ;  /* 0x0000550000047ab9 */ /* 0x000fe20000000800 */
[----:B------:R-:W-:-:S03]  /*0de0*/  IMAD.WIDE.U32 R4, R9, R20, R16 ;  /* 0x0000001409047225 */ /* 0x000fc600078e0010 */
[----:B------:R-:W3:Y:S01]  /*0df0*/  F2I.U32.TRUNC.NTZ R0, R0 ;  /* 0x0000000000007305 */ /* 0x000ee2000020f000 */
[----:B------:R-:W4:Y:S01]  /*0e00*/  LDC R7, c[0x0][0x144] ;  /* 0x00005100ff077b82 */ /* 0x000f220000000800 */
[----:B------:R-:W-:-:S04]  /*0e10*/  IMAD R6, R11, R20, RZ ;  /* 0x000000140b067224 */ /* 0x000fc800078e02ff */
[----:B------:R-:W-:-:S03]  /*0e20*/  IMAD R9, R9, R21, R6 ;  /* 0x0000001509097224 */ /* 0x000fc600078e0206 */
[----:B------:R-:W5:Y:S01]  /*0e30*/  LDC R12, c[0x0][0x8b0] ;  /* 0x00022c00ff0c7b82 */ /* 0x000f620000000800 */
[----:B------:R-:W-:Y:S01]  /*0e40*/  IMAD.IADD R9, R5, 0x1, R9 ;  /* 0x0000000105097824 */ /* 0x000fe200078e0209 */
[----:B-1----:R-:W-:Y:S01]  /*0e50*/  ISETP.NE.U32.AND P0, PT, R26, RZ, PT ;  /* 0x000000ff1a00720c */ /* 0x002fe20003f05070 */
[----:B---3--:R-:W-:-:S03]  /*0e60*/  IMAD.MOV R5, RZ, RZ, -R0 ;  /* 0x000000ffff057224 */ /* 0x008fc600078e0a00 */
[----:B------:R-:W-:Y:S02]  /*0e70*/  ISETP.NE.AND.EX P0, PT, R27, RZ, PT, P0 ;  /* 0x000000ff1b00720c */ /* 0x000fe40003f05300 */
[----:B------:R-:W1:Y:S01]  /*0e80*/  LDC R11, c[0x0][0x900] ;  /* 0x00024000ff0b7b82 */ /* 0x000e620000000800 */
[-CC-:B--2---:R-:W-:Y:S02]  /*0e90*/  SHF.R.U64 R20, R4, R10.reuse, R9.reuse ;  /* 0x0000000a04147219 */ /* 0x184fe40000001209 */
[----:B------:R-:W-:Y:S02]  /*0ea0*/  I2FP.F32.U32 R4, R3 ;  /* 0x0000000300047245 */ /* 0x000fe40000201000 */
[----:B------:R-:W-:Y:S01]  /*0eb0*/  SHF.R.U32.HI R9, RZ, R10, R9 ;  /* 0x0000000aff097219 */ /* 0x000fe20000011609 */
[----:B------:R-:W-:Y:S02]  /*0ec0*/  IMAD.MOV.U32 R10, RZ, RZ, 0x1 ;  /* 0x00000001ff0a7424 */ /* 0x000fe400078e00ff */
[----:B------:R-:W2:Y:S01]  /*0ed0*/  LDC R14, c[0x0][0x148] ;  /* 0x00005200ff0e7b82 */ /* 0x000ea20000000800 */
[----:B----4-:R-:W-:-:S02]  /*0ee0*/  IMAD R0, R7, R5, R8 ;  /* 0x0000000507007224 */ /* 0x010fc400078e0208 */
[----:B------:R-:W-:Y:S01]  /*0ef0*/  FMUL R5, R4, UR4 ;  /* 0x0000000404057c20 */ /* 0x000fe20008400000 */
[----:B------:R-:W-:-:S04]  /*0f00*/  IMAD.MOV.U32 R4, RZ, RZ, -0x1 ;  /* 0xffffffffff047424 */ /* 0x000fc800078e00ff */
[----:B------:R-:W3:Y:S01]  /*0f10*/  LDC R24, c[0x0][0x8a8] ;  /* 0x00022a00ff187b82 */ /* 0x000ee20000000800 */
[-CC-:B-----5:R-:W-:Y:S02]  /*0f20*/  SHF.R.U64 R28, R20, R12.reuse, R9.reuse ;  /* 0x0000000c141c7219 */ /* 0x1a0fe40000001209 */
[----:B------:R-:W-:Y:S02]  /*0f30*/  SHF.R.U32.HI R6, RZ, R12, R9 ;  /* 0x0000000cff067219 */ /* 0x000fe40000011609 */
[----:B------:R4:W1:Y:S03]  /*0f40*/  F2I.U32.TRUNC.NTZ R12, R5 ;  /* 0x00000005000c7305 */ /* 0x000866000020f000 */
[----:B------:R-:W2:Y:S01]  /*0f50*/  LDC R15, c[0x0][0x8f0] ;  /* 0x00023c00ff0f7b82 */ /* 0x000ea20000000800 */
[-C--:B-1----:R-:W-:Y:S02]  /*0f60*/  SHF.R.U64 R30, R28, R11.reuse, R6 ;  /* 0x0000000b1c1e7219 */ /* 0x082fe40000001206 */
[----:B------:R-:W-:-:S02]  /*0f70*/  SHF.L.U32 R4, R4, R11, RZ ;  /* 0x0000000b04047219 */ /* 0x000fc400000006ff */
[-C--:B------:R-:W-:Y:S02]  /*0f80*/  SHF.R.U32.HI R6, RZ, R11.reuse, R6 ;  /* 0x0000000bff067219 */ /* 0x080fe40000011606 */
[----:B------:R-:W-:Y:S01]  /*0f90*/  SHF.L.U32 R10, R10, R11, RZ ;  /* 0x0000000b0a0a7219 */ /* 0x000fe200000006ff */
[----:B------:R-:W1:Y:S01]  /*0fa0*/  LDC R21, c[0x0][0x8e0] ;  /* 0x00023800ff157b82 */ /* 0x000e620000000800 */
[----:B------:R-:W-:Y:S01]  /*0fb0*/  LOP3.LUT R11, RZ, R4, RZ, 0x33, !PT ;  /* 0x00000004ff0b7212 */ /* 0x000fe200078e33ff */
[----:B------:R-:W-:Y:S02]  /*0fc0*/  IMAD.MOV.U32 R4, RZ, RZ, R30 ;  /* 0x000000ffff047224 */ /* 0x000fe400078e001e */
[----:B----4-:R-:W-:-:S04]  /*0fd0*/  IMAD.MOV.U32 R5, RZ, RZ, R6 ;  /* 0x000000ffff057224 */ /* 0x010fc800078e0006 */
[----:B------:R-:W4:Y:S01]  /*0fe0*/  LDC R23, c[0x0][0x8b8] ;  /* 0x00022e00ff177b82 */ /* 0x000f220000000800 */
[----:B------:R-:W-:Y:S05]  /*0ff0*/  @!P0 BRA `(.L_x_14) ;  /* 0x0000000000288947 */ /* 0x000fea0003800000 */
[----:B------:R-:W5:Y:S02]  /*1000*/  LDC R9, c[0x0][0x8f4] ;  /* 0x00023d00ff097b82 */ /* 0x000f640000000800 */
[----:B-----5:R-:W-:-:S05]  /*1010*/  IADD3 R9, P0, R30, R9, RZ ;  /* 0x000000091e097210 */ /* 0x020fca0007f1e0ff */
        /* <DEDUP_REMOVED lines=8> */
.L_x_14:
[----:B--2---:R-:W-:Y:S01]  /*10a0*/  SHF.R.U64 R4, R4, R15, R5 ;  /* 0x0000000f04047219 */ /* 0x004fe20000001205 */
[----:B---3--:R-:W-:Y:S01]  /*10b0*/  VIADD R5, R24, 0xffffffff ;  /* 0xffffffff18057836 */ /* 0x008fe20000000000 */
[----:B------:R-:W-:Y:S01]  /*10c0*/  LOP3.LUT R11, R28, R11, RZ, 0xc0, !PT ;  /* 0x0000000b1c0b7212 */ /* 0x000fe200078ec0ff */
[----:B------:R-:W-:Y:S01]  /*10d0*/  IMAD.MOV R12, RZ, RZ, -R12 ;  /* 0x000000ffff0c7224 */ /* 0x000fe200078e0a0c */
[----:B------:R-:W-:Y:S01]  /*10e0*/  R2UR UR47, R25 ;  /* 0x00000000192f72ca */ /* 0x000fe200000e0000 */
[----:B------:R-:W-:Y:S01]  /*10f0*/  IMAD.MOV R6, RZ, RZ, -R4 ;  /* 0x000000ffff067224 */ /* 0x000fe200078e0a04 */
[----:B------:R-:W-:Y:S01]  /*1100*/  LOP3.LUT R5, R20, R5, RZ, 0xc0, !PT ;  /* 0x0000000514057212 */ /* 0x000fe200078ec0ff */
[----:B------:R-:W-:Y:S02]  /*1110*/  @P6 IMAD R0, R14, R12, R3 ;  /* 0x0000000c0e006224 */ /* 0x000fe400078e0203 */
[----:B------:R-:W-:Y:S02]  /*1120*/  IMAD R11, R10, R4, R11 ;  /* 0x000000040a0b7224 */ /* 0x000fe400078e020b */
[----:B-1----:R-:W-:-:S02]  /*1130*/  IMAD R3, R6, R21, R30 ;  /* 0x0000001506037224 */ /* 0x002fc400078e021e */
[----:B----4-:R-:W-:Y:S02]  /*1140*/  IMAD R0, R11, R23, R0 ;  /* 0x000000170b007224 */ /* 0x010fe400078e0200 */
[----:B------:R-:W-:Y:S02]  /*1150*/  IMAD R3, R3, R24, R5 ;  /* 0x0000001803037224 */ /* 0x000fe400078e0205 */
[----:B------:R-:W-:-:S03]  /*1160*/  IMAD.MOV.U32 R4, RZ, RZ, 0x1 ;  /* 0x00000001ff047424 */ /* 0x000fc600078e00ff */
[----:B------:R-:W-:Y:S02]  /*1170*/  SEL R64, R3, R0, !P6 ;  /* 0x0000000003407207 */ /* 0x000fe40007000000 */
[----:B------:R-:W-:Y:S02]  /*1180*/  SEL R62, R0, R3, !P6 ;  /* 0x00000003003e7207 */ /* 0x000fe40007000000 */
[----:B------:R-:W-:-:S07]  /*1190*/  PRMT R0, R4, 0x7610, R0 ;  /* 0x0000761004007816 */ /* 0x000fce0000000000 */
.L_x_12:
[----:B------:R-:W-:-:S08]  /*11a0*/  NOP ;  /* 0x0000000000007918 */ /* 0x000fd00000000000 */
[----:B------:R-:W1:Y:S02]  /*11b0*/  USETMAXREG.TRY_ALLOC.CTAPOOL UP0, 0xe8 ;  /* 0x000000e8000079c8 */ /* 0x000e640008000600 */
[----:B-1----:R-:W-:-:S13]  /*11c0*/  PLOP3.LUT P0, PT, PT, PT, UP0, 0x80, 0x0 ;  /* 0x000000000000781c */ /* 0x002fda0003f0f008 */
[----:B------:R-:W-:Y:S05]  /*11d0*/  @!P0 BRA `(.L_x_12) ;  /* 0xfffffffc00f08947 */ /* 0x000fea000383ffff */
[----:B------:R-:W-:Y:S02]  /*11e0*/  ULDC.64 UR4, c[0x0][0x590] ;  /* 0x0001640000047ab9 */ /* 0x000fe40000000a00 */
[----:B------:R-:W-:Y:S02]  /*11f0*/  IMAD.U32 R75, RZ, RZ, UR4 ;  /* 0x00000004ff4b7e24 */ /* 0x000fe4000f8e00ff */
[----:B------:R-:W-:-:S03]  /*1200*/  IMAD.U32 R77, RZ, RZ, UR5 ;  /* 0x00000005ff4d7e24 */ /* 0x000fc6000f8e00ff */
[----:B------:R-:W-:-:S04]  /*1210*/  ISETP.NE.U32.AND P0, PT, R75, RZ, PT ;  /* 0x000000ff4b00720c */ /* 0x000fc80003f05070 */
[----:B------:R-:W-:-:S13]  /*1220*/  ISETP.NE.AND.EX P0, PT, R77, RZ, PT, P0 ;  /* 0x000000ff4d00720c */ /* 0x000fda0003f05300 */
[----:B------:R-:W-:Y:S05]  /*1230*/  @P0 BRA `(.L_x_15) ;  /* 0x00000000002c0947 */ /* 0x000fea0003800000 */
[----:B------:R-:W-:Y:S02]  /*1240*/  ULDC.64 UR4, c[0x0][0x588] ;  /* 0x0001620000047ab9 */ /* 0x000fe40000000a00 */
[----:B------:R-:W-:-:S04]  /*1250*/  ISETP.NE.U32.AND P0, PT, RZ, UR4, PT ;  /* 0x00000004ff007c0c */ /* 0x000fc8000bf05070 */
[----:B------:R-:W-:-:S13]  /*1260*/  ISETP.NE.AND.EX P0, PT, RZ, UR5, PT, P0 ;  /* 0x00000005ff007c0c */ /* 0x000fda000bf05300 */
[----:B------:R-:W-:Y:S05]  /*1270*/  @!P0 BRA `(.L_x_16) ;  /* 0x0000000000108947 */ /* 0x000fea0003800000 */
[----:B------:R-:W1:Y:S02]  /*1280*/  LDC.64 R4, c[0x0][0x588] ;  /* 0x00016200ff047b82 */ /* 0x000e640000000a00 */
[----:B-1----:R1:W5:Y:S01]  /*1290*/  LDG.E R57, desc[UR54][R4.64] ;  /* 0x0000003604397981 */ /* 0x002362000c1e1900 */
[----:B------:R-:W-:Y:S01]  /*12a0*/  IMAD.MOV.U32 R56, RZ, RZ, 0x1 ;  /* 0x00000001ff387424 */ /* 0x000fe200078e00ff */
[----:B------:R-:W-:Y:S06]  /*12b0*/  BRA `(.L_x_15) ;  /* 0x00000000000c7947 */ /* 0x000fec0003800000 */
.L_x_16:
[----:B------:R-:W-:Y:S01]  /*12c0*/  ULDC UR4, c[0x0][0x580] ;  /* 0x0001600000047ab9 */ /* 0x000fe20000000800 */
[----:B------:R-:W-:Y:S02]  /*12d0*/  IMAD.MOV.U32 R56, RZ, RZ, 0x1 ;  /* 0x00000001ff387424 */ /* 0x000fe400078e00ff */
[----:B------:R-:W-:-:S07]  /*12e0*/  IMAD.U32 R57, RZ, RZ, UR4 ;  /* 0x00000004ff397e24 */ /* 0x000fce000f8e00ff */
.L_x_15:
[----:B------:R-:W-:Y:S02]  /*12f0*/  ULDC.64 UR4, c[0x0][0x5b0] ;  /* 0x00016c0000047ab9 */ /* 0x000fe40000000a00 */
[----:B------:R-:W-:-:S04]  /*1300*/  ISETP.NE.U32.AND P0, PT, RZ, UR4, PT ;  /* 0x00000004ff007c0c */ /* 0x000fc8000bf05070 */
[----:B------:R-:W-:-:S13]  /*1310*/  ISETP.NE.AND.EX P0, PT, RZ, UR5, PT, P0 ;  /* 0x00000005ff007c0c */ /* 0x000fda000bf05300 */
[----:B------:R-:W-:Y:S05]  /*1320*/  @P0 BRA `(.L_x_17) ;  /* 0x0000000000240947 */ /* 0x000fea0003800000 */
[----:B------:R-:W-:Y:S02]  /*1330*/  ULDC.64 UR4, c[0x0][0x5a8] ;  /* 0x00016a0000047ab9 */ /* 0x000fe40000000a00 */
[----:B------:R-:W-:-:S04]  /*1340*/  ISETP.NE.U32.AND P0, PT, RZ, UR4, PT ;  /* 0x00000004ff007c0c */ /* 0x000fc8000bf05070 */
[----:B------:R-:W-:-:S13]  /*1350*/  ISETP.NE.AND.EX P0, PT, RZ, UR5, PT, P0 ;  /* 0x00000005ff007c0c */ /* 0x000fda000bf05300 */
[----:B------:R-:W-:Y:S05]  /*1360*/  @!P0 BRA `(.L_x_18) ;  /* 0x00000000000c8947 */ /* 0x000fea0003800000 */
[----:B------:R-:W2:Y:S02]  /*1370*/  LDC.64 R58, c[0x0][0x5a8] ;  /* 0x00016a00ff3a7b82 */ /* 0x000ea40000000a00 */
[----:B--2---:R2:W5:Y:S01]  /*1380*/  LDG.E R58, desc[UR54][R58.64] ;  /* 0x000000363a3a7981 */ /* 0x004562000c1e1900 */
[----:B------:R-:W-:Y:S05]  /*1390*/  BRA `(.L_x_17) ;  /* 0x0000000000087947 */ /* 0x000fea0003800000 */
.L_x_18:
[----:B------:R-:W-:Y:S02]  /*13a0*/  ULDC UR4, c[0x0][0x5a0] ;  /* 0x0001680000047ab9 */ /* 0x000fe40000000800 */
[----:B------:R-:W-:-:S07]  /*13b0*/  IMAD.U32 R58, RZ, RZ, UR4 ;  /* 0x00000004ff3a7e24 */ /* 0x000fce000f8e00ff */
.L_x_17:
[----:B------:R-:W-:Y:S01]  /*13c0*/  LOP3.LUT P1, RZ, R0, 0xff, RZ, 0xc0, !PT ;  /* 0x000000ff00ff7812 */ /* 0x000fe2000782c0ff */
[----:B------:R-:W-:Y:S01]  /*13d0*/  UMOV UR36, URZ ;  /* 0x0000003f00247c82 */ /* 0x000fe20008000000 */
[----:B------:R-:W-:-:S11]  /*13e0*/  PLOP3.LUT P0, PT, PT, PT, PT, 0x80, 0x0 ;  /* 0x000000000000781c */ /* 0x000fd60003f0f070 */
[----:B------:R-:W-:Y:S05]  /*13f0*/  @!P1 BRA `(.L_x_19) ;  /* 0x0000003000689947 */ /* 0x000fea0003800000 */
[----:B------:R-:W-:Y:S01]  /*1400*/  ULDC UR4, c[0x0][0x28c] ;  /* 0x0000a30000047ab9 */ /* 0x000fe20000000800 */
[----:B------:R-:W-:Y:S01]  /*1410*/  LOP3.LUT R73, R22, 0x1, RZ, 0xfc, !PT ;  /* 0x0000000116497812 */ /* 0x000fe200078efcff */
[----:B------:R-:W-:Y:S01]  /*1420*/  UIADD3 UR4, UR4, 0x3f, URZ ;  /* 0x0000003f04047890 */ /* 0x000fe2000fffe03f */
[----:B------:R-:W-:Y:S01]  /*1430*/  LOP3.LUT R71, R19, 0x1, RZ, 0xfc, !PT ;  /* 0x0000000113477812 */ /* 0x000fe200078efcff */
[----:B-----5:R-:W-:Y:S01]  /*1440*/  IMAD.MOV.U32 R60, RZ, RZ, R57 ;  /* 0x000000ffff3c7224 */ /* 0x020fe200078e0039 */
[C---:B--2---:R-:W-:Y:S01]  /*1450*/  PRMT R59, R56.reuse, 0x7610, R59 ;  /* 0x00007610383b7816 */ /* 0x044fe2000000003b */
[----:B------:R-:W-:Y:S01]  /*1460*/  USHF.R.S32.HI UR5, URZ, 0x1f, UR4 ;  /* 0x0000001f3f057899 */ /* 0x000fe20008011404 */
[----:B------:R-:W-:Y:S01]  /*1470*/  PRMT R61, R56, 0x7610, R61 ;  /* 0x00007610383d7816 */ /* 0x000fe2000000003d */
[----:B------:R-:W-:Y:S01]  /*1480*/  IMAD.MOV.U32 R63, RZ, RZ, R57 ;  /* 0x000000ffff3f7224 */ /* 0x000fe200078e0039 */
[----:B------:R-:W-:Y:S01]  /*1490*/  ULDC.64 UR56, c[0x0][0x198] ;  /* 0x0000660000387ab9 */ /* 0x000fe20000000a00 */
[----:B------:R-:W-:Y:S01]  /*14a0*/  ULEA.HI UR5, UR5, UR4, URZ, 0x6 ;  /* 0x0000000405057291 */ /* 0x000fe2000f8f303f */
[----:B------:R-:W-:Y:S01]  /*14b0*/  UMOV UR43, 0x1 ;  /* 0x00000001002b7882 */ /* 0x000fe20000000000 */
[----:B------:R-:W-:Y:S01]  /*14c0*/  UMOV UR37, URZ ;  /* 0x0000003f00257c82 */ /* 0x000fe20008000000 */
[----:B------:R-:W-:Y:S01]  /*14d0*/  UMOV UR38, URZ ;  /* 0x0000003f00267c82 */ /* 0x000fe20008000000 */
[----:B------:R-:W-:Y:S01]  /*14e0*/  UMOV UR39, URZ ;  /* 0x0000003f00277c82 */ /* 0x000fe20008000000 */
[----:B------:R-:W-:Y:S01]  /*14f0*/  USHF.R.S32.HI UR48, URZ, 0x6, UR5 ;  /* 0x000000063f307899 */ /* 0x000fe20008011405 */
[----:B------:R-:W-:Y:S01]  /*1500*/  UMOV UR36, URZ ;  /* 0x0000003f00247c82 */ /* 0x000fe20008000000 */
[----:B------:R-:W-:-:S10]  /*1510*/  UMOV UR40, URZ ;  /* 0x0000003f00287c82 */ /* 0x000fd40008000000 */
.L_x_74:
[----:B------:R-:W-:Y:S01]  /*1520*/  LOP3.LUT R0, R18, 0x80, RZ, 0xc0, !PT ;  /* 0x0000008012007812 */ /* 0x000fe200078ec0ff */
[----:B------:R-:W2:Y:S01]  /*1530*/  S2UR UR49, SR_CgaCtaId ;  /* 0x00000000003179c3 */ /* 0x000ea20000008800 */
[----:B------:R-:W-:Y:S02]  /*1540*/  UMOV UR50, 0x400 ;  /* 0x0000040000327882 */ /* 0x000fe40000000000 */
[----:B------:R-:W-:-:S06]  /*1550*/  SHF.R.U32.HI R0, RZ, 0x7, R0 ;  /* 0x00000007ff007819 */ /* 0x000fcc0000011600 */
[----:B------:R-:W3:Y:S01]  /*1560*/  SHFL.IDX PT, R0, R0, RZ, 0x1f ;  /* 0x00001fff00007589 */ /* 0x000ee200000e0000 */
[----:B--2---:R-:W-:Y:S01]  /*1570*/  ULEA UR50, UR49, UR50, 0x18 ;  /* 0x0000003231327291 */ /* 0x004fe2000f8ec03f */
[----:B---3--:R-:W-:-:S13]  /*1580*/  R2UR UR4, R0 ;  /* 0x00000000000472ca */ /* 0x008fda00000e0000 */
[----:B------:R-:W-:-:S04]  /*1590*/  ULEA.HI UR5, UR4, UR4, URZ, 0x1 ;  /* 0x0000000404057291 */ /* 0x000fc8000f8f083f */
[----:B------:R-:W-:-:S04]  /*15a0*/  ULOP3.LUT UR5, UR5, 0x7fffe, URZ, 0xc0, !UPT ;  /* 0x0007fffe05057892 */ /* 0x000fc8000f8ec03f */
[----:B------:R-:W-:-:S03]  /*15b0*/  UIADD3 UR5, UR4, -UR5, URZ ;  /* 0x8000000504057290 */ /* 0x000fc6000fffe03f */
[----:B------:R-:W-:Y:S01]  /*15c0*/  ULDC UR4, c[0x0][0x28c] ;  /* 0x0000a30000047ab9 */ /* 0x000fe20000000800 */
[----:B------:R-:W-:Y:S01]  /*15d0*/  ULEA UR5, UR5, UR50, 0xd ;  /* 0x0000003205057291 */ /* 0x000fe2000f8e683f */
[----:B------:R-:W-:-:S03]  /*15e0*/  ISETP.LT.AND P0, PT, RZ, UR4, PT ;  /* 0x00000004ff007c0c */ /* 0x000fc6000bf01270 */
[----:B------:R-:W-:-:S04]  /*15f0*/  UIADD3 UR5, UR5, 0x6400, URZ ;  /* 0x0000640005057890 */ /* 0x000fc8000fffe03f */
[----:B------:R-:W-:-:S04]  /*1600*/  USHF.R.U32.HI UR5, URZ, 0x4, UR5 ;  /* 0x000000043f057899 */ /* 0x000fc80008011605 */
[----:B------:R-:W-:-:S04]  /*1610*/  ULOP3.LUT UR5, UR5, 0x3fff, URZ, 0xc0, !UPT ;  /* 0x00003fff05057892 */ /* 0x000fc8000f8ec03f */
[----:B------:R-:W-:Y:S01]  /*1620*/  ULOP3.LUT UR44, UR5, 0x10000, URZ, 0xfc, !UPT ;  /* 0x00010000052c7892 */ /* 0x000fe2000f8efc3f */
[----:B------:R-:W-:Y:S11]  /*1630*/  @P0 BRA `(.L_x_20) ;  /* 0x0000000000400947 */ /* 0x000ff60003800000 */
[----:B------:R-:W-:Y:S01]  /*1640*/  MOV R0, 0x0 ;  /* 0x0000000000007802 */ /* 0x000fe20000000f00 */
[----:B------:R-:W-:Y:S01]  /*1650*/  ULDC.64 UR4, c[0x4][0x70] ;  /* 0x01001c0000047ab9 */ /* 0x000fe20000000a00 */
[----:B------:R-:W-:Y:S01]  /*1660*/  ULDC.64 UR6, c[0x4][0x8] ;  /* 0x0100020000067ab9 */ /* 0x000fe20000000a00 */
[----:B-1----:R-:W-:Y:S01]  /*1670*/  IMAD.U32 R4, RZ, RZ, UR4 ;  /* 0x00000004ff047e24 */ /* 0x002fe2000f8e00ff */
[----:B------:R1:W2:Y:S01]  /*1680*/  LDC.64 R14, c[0x4][R0] ;  /* 0x01000000000e7b82 */ /* 0x0002a20000000a00 */
[----:B------:R-:W-:Y:S01]  /*1690*/  IMAD.U32 R5, RZ, RZ, UR5 ;  /* 0x00000005ff057e24 */ /* 0x000fe2000f8e00ff */
[----:B------:R-:W-:Y:S01]  /*16a0*/  ULDC.64 UR4, c[0x4][0x78] ;  /* 0x01001e0000047ab9 */ /* 0x000fe20000000a00 */
[----:B------:R-:W-:Y:S02]  /*16b0*/  IMAD.U32 R10, RZ, RZ, UR6 ;  /* 0x00000006ff0a7e24 */ /* 0x000fe4000f8e00ff */
[----:B------:R-:W-:Y:S02]  /*16c0*/  IMAD.U32 R6, RZ, RZ, UR4 ;  /* 0x00000004ff067e24 */ /* 0x000fe4000f8e00ff */
[----:B------:R-:W-:-:S02]  /*16d0*/  IMAD.U32 R7, RZ, RZ, UR5 ;  /* 0x00000005ff077e24 */ /* 0x000fc4000f8e00ff */
[----:B------:R-:W-:Y:S02]  /*16e0*/  IMAD.U32 R11, RZ, RZ, UR7 ;  /* 0x00000007ff0b7e24 */ /* 0x000fe4000f8e00ff */
[----:B------:R-:W-:Y:S02]  /*16f0*/  IMAD.MOV.U32 R8, RZ, RZ, 0x1e1 ;  /* 0x000001e1ff087424 */ /* 0x000fe400078e00ff */
[----:B------:R-:W-:Y:S02]  /*1700*/  IMAD.MOV.U32 R12, RZ, RZ, 0x1 ;  /* 0x00000001ff0c7424 */ /* 0x000fe400078e00ff */
[----:B-1----:R-:W-:-:S07]  /*1710*/  IMAD.MOV.U32 R13, RZ, RZ, RZ ;  /* 0x000000ffff0d7224 */ /* 0x002fce00078e00ff */
[----:B------:R-:W-:-:S07]  /*1720*/  LEPC R20, `(.L_x_20) ;  /* 0x000000001014794e */ /* 0x000fce0000000000 */
[----:B--2---:R-:W-:Y:S05]  /*1730*/  CALL.ABS.NOINC R14 ;  /* 0x000000000e007343 */ /* 0x004fea0003c00000 */
.L_x_20:
[----:B------:R-:W-:-:S13]  /*1740*/  ISETP.NE.AND P0, PT, R73, 0x3, PT ;  /* 0x000000034900780c */ /* 0x000fda0003f05270 */
[----:B------:R-:W-:Y:S05]  /*1750*/  @!P0 BRA `(.L_x_21) ;  /* 0x0000000000048947 */ /* 0x000fea0003800000 */
[----:B------:R-:W-:Y:S01]  /*1760*/  BPT.TRAP 0x1 ;  /* 0x000000040000795c */ /* 0x000fe20000300000 */
.L_x_21:
[----:B------:R-:W-:Y:S02]  /*1770*/  IMAD.U32 R3, RZ, RZ, UR39 ;  /* 0x00000027ff037e24 */ /* 0x000fe4000f8e00ff */
[----:B------:R-:W-:-:S03]  /*1780*/  IMAD.U32 R0, RZ, RZ, UR38 ;  /* 0x00000026ff007e24 */ /* 0x000fc6000f8e00ff */
[----:B------:R-:W-:Y:S02]  /*1790*/  LEA R3, R3, UR50, 0x3 ;  /* 0x0000003203037c11 */ /* 0x000fe4000f8e18ff */
[----:B------:R-:W-:-:S04]  /*17a0*/  SHF.L.U32 R0, R0, 0x1f, RZ ;  /* 0x0000001f00007819 */ /* 0x000fc800000006ff */
[----:B------:R2:W3:Y:S01]  /*17b0*/  SYNCS.PHASECHK.TRANS64.TRYWAIT P1, [R3+URZ], R0 ;  /* 0x00000000030075a7 */ /* 0x0004e2000802017f */
[----:B------:R-:W-:Y:S05]  /*17c0*/  @!P0 BRA `(.L_x_22) ;  /* 0x0000000000048947 */ /* 0x000fea0003800000 */
[----:B------:R-:W-:Y:S01]  /*17d0*/  BPT.TRAP 0x1 ;  /* 0x000000040000795c */ /* 0x000fe20000300000 */
.L_x_22:
[----:B---3--:R-:W-:Y:S05]  /*17e0*/  @P1 BRA `(.L_x_23) ;  /* 0x0000000000081947 */ /* 0x008fea0003800000 */
[----:B------:R-:W3:Y:S02]  /*17f0*/  SYNCS.PHASECHK.TRANS64.TRYWAIT P1, [R3+URZ], R0 ;  /* 0x00000000030075a7 */ /* 0x000ee4000802017f */
[----:B---3--:R-:W-:Y:S05]  /*1800*/  @!P1 BRA `(.L_x_24) ;  /* 0x00000058005c9947 */ /* 0x008fea0003800000 */
.L_x_23:
[----:B------:R-:W-:-:S04]  /*1810*/  UISETP.LT.AND UP0, UPT, UR48, 0x1, UPT ;  /* 0x000000013000788c */ /* 0x000fc8000bf01270 */
[----:B------:R-:W-:-:S04]  /*1820*/  USEL UR4, UR48, 0x1, UP0 ;  /* 0x0000000130047887 */ /* 0x000fc80008000000 */
[----:B------:R-:W-:-:S06]  /*1830*/  UIADD3 UR4, UR48, -UR4, URZ ;  /* 0x8000000430047290 */ /* 0x000fcc000fffe03f */
[----:B--23--:R-:W-:Y:S01]  /*1840*/  IMAD.U32 R0, RZ, RZ, UR4 ;  /* 0x00000004ff007e24 */ /* 0x00cfe2000f8e00ff */
[----:B------:R-:W-:Y:S05]  /*1850*/  WARPSYNC.ALL ;  /* 0x0000000000007948 */ /* 0x000fea0003800000 */
[----:B------:R-:W-:Y:S01]  /*1860*/  ISETP.GE.AND P1, PT, R0, 0x1, PT ;  /* 0x000000010000780c */ /* 0x000fe20003f26270 */
[----:B------:R-:W-:Y:S01]  /*1870*/  UIADD3 UR4, UR50, 0x26400, URZ ;  /* 0x0002640032047890 */ /* 0x000fe2000fffe03f */
[----:B------:R-:W-:Y:S01]  /*1880*/  WARPGROUP.ARRIVE ;  /* 0x00000000000079c5 */ /* 0x000fe20000000000 */
[----:B------:R-:W-:Y:S02]  /*1890*/  ULEA UR9, UR39, UR44, 0xa ;  /* 0x0000002c27097291 */ /* 0x000fe4000f8e503f */
[----:B------:R-:W-:Y:S01]  /*18a0*/  USHF.R.U32.HI UR4, URZ, 0x4, UR4 ;  /* 0x000000043f047899 */ /* 0x000fe20008011604 */
[----:B------:R-:W-:Y:S01]  /*18b0*/  UMOV UR5, 0x40000040 ;  /* 0x4000004000057882 */ /* 0x000fe20000000000 */
[----:B------:R-:W-:-:S02]  /*18c0*/  UMOV UR7, 0x40000040 ;  /* 0x4000004000077882 */ /* 0x000fc40000000000 */
[----:B------:R-:W-:-:S04]  /*18d0*/  ULOP3.LUT UR4, UR4, 0x3fff, URZ, 0xc0, !UPT ;  /* 0x00003fff04047892 */ /* 0x000fc8000f8ec03f */
[----:B------:R-:W-:-:S03]  /*18e0*/  ULOP3.LUT UR8, UR4, 0x10000, URZ, 0xfc, !UPT ;  /* 0x0001000004087892 */ /* 0x000fc6000f8efc3f */
[----:B------:R-:W-:Y:S01]  /*18f0*/  UMOV UR4, UR9 ;  /* 0x0000000900047c82 */ /* 0x000fe20008000000 */
[----:B------:R-:W-:-:S07]  /*1900*/  ULEA UR10, UR39, UR8, 0x9 ;  /* 0x00000008270a7291 */ /* 0x000fce000f8e483f */
[----:B------:R-:W-:Y:S02]  /*1910*/  UMOV UR6, UR10 ;  /* 0x0000000a00067c82 */ /* 0x000fe40008000000 */
[----:B------:R-:W-:Y:S01]  /*1920*/  HGMMA.64x64x16.F32.BF16 R24, gdesc[UR4], RZ, !UPT, gsb0 ;  /* 0x00e00000041879f0 */ /* 0x000fe2000c0018ff */
[----:B------:R-:W-:Y:S02]  /*1930*/  UIADD3 UR4, UR9, 0x2, URZ ;  /* 0x0000000209047890 */ /* 0x000fe4000fffe03f */
[----:B------:R-:W-:Y:S01]  /*1940*/  UIADD3 UR6, UR10, 0x2, URZ ;  /* 0x000000020a067890 */ /* 0x000fe2000fffe03f */
[----:B------:R-:W-:Y:S01]  /*1950*/  UMOV UR5, 0x40000040 ;  /* 0x4000004000057882 */ /* 0x000fe20000000000 */
[----:B------:R-:W-:Y:S01]  /*1960*/  UMOV UR7, 0x40000040 ;  /* 0x4000004000077882 */ /* 0x000fe20000000000 */
[----:B------:R-:W-:Y:S02]  /*1970*/  WARPGROUP.DEPBAR.LE gsb0, 0x0 ;  /* 0x00008000000079c5 */ /* 0x000fe40000010000 */
[----:B------:R-:W-:-:S06]  /*1980*/  WARPGROUP.ARRIVE ;  /* 0x00000000000079c5 */ /* 0x000fcc0000000000 */
[----:B------:R-:W-:Y:S01]  /*1990*/  HGMMA.64x64x16.F32.BF16 R24, gdesc[UR4], R24, gsb0 ;  /* 0x00e00000041879f0 */ /* 0x000fe20008001818 */
        /* <DEDUP_REMOVED lines=13> */
[----:B------:R-:W-:Y:S03]  /*1a70*/  HGMMA.64x64x16.F32.BF16 R24, gdesc[UR4], R24, gsb0 ;  /* 0x00e00000041879f0 */ /* 0x000fe60008001818 */
[----:B------:R-:W-:Y:S02]  /*1a80*/  WARPGROUP.DEPBAR.LE gsb0, 0x0 ;  /* 0x00008000000079c5 */ /* 0x000fe40000010000 */
[----:B------:R-:W-:Y:S05]  /*1a90*/  @!P1 BRA `(.L_x_25) ;  /* 0x00000004000c9947 */ /* 0x000fea0003800000 */
[----:B------:R-:W-:Y:S02]  /*1aa0*/  UIADD3 UR4, UR39, 0x1, URZ ;  /* 0x0000000127047890 */ /* 0x000fe4000fffe03f */
[----:B------:R-:W-:Y:S02]  /*1ab0*/  UMOV UR10, UR39 ;  /* 0x00000027000a7c82 */ /* 0x000fe40008000000 */
[----:B------:R-:W-:-:S04]  /*1ac0*/  UISETP.NE.AND UP0, UPT, UR4, 0x8, UPT ;  /* 0x000000080400788c */ /* 0x000fc8000bf05270 */
[----:B------:R-:W-:Y:S02]  /*1ad0*/  USEL UR5, URZ, 0x1, UP0 ;  /* 0x000000013f057887 */ /* 0x000fe40008000000 */
[----:B------:R-:W-:Y:S02]  /*1ae0*/  USEL UR9, UR4, URZ, UP0 ;  /* 0x0000003f04097287 */ /* 0x000fe40008000000 */
[----:B------:R-:W-:-:S06]  /*1af0*/  ULOP3.LUT UR5, UR38, UR5, URZ, 0x3c, !UPT ;  /* 0x0000000526057292 */ /* 0x000fcc000f8e3c3f */
[----:B-1----:R-:W-:-:S07]  /*1b00*/  IMAD.U32 R5, RZ, RZ, UR5 ;  /* 0x00000005ff057e24 */ /* 0x002fce000f8e00ff */
.L_x_32:
[----:B-12---:R-:W-:Y:S05]  /*1b10*/  @!P0 BRA `(.L_x_26) ;  /* 0x0000000000048947 */ /* 0x006fea0003800000 */
[----:B------:R-:W-:Y:S01]  /*1b20*/  BPT.TRAP 0x1 ;  /* 0x000000040000795c */ /* 0x000fe20000300000 */
.L_x_26:
[----:B------:R-:W-:Y:S01]  /*1b30*/  ULEA UR4, UR9, UR50, 0x3 ;  /* 0x0000003209047291 */ /* 0x000fe2000f8e183f */
[----:B------:R-:W-:-:S08]  /*1b40*/  SHF.L.U32 R3, R5, 0x1f, RZ ;  /* 0x0000001f05037819 */ /* 0x000fd000000006ff */
[----:B------:R1:W2:Y:S01]  /*1b50*/  SYNCS.PHASECHK.TRANS64.TRYWAIT P1, [UR4], R3 ;  /* 0x00000003ff0075a7 */ /* 0x0002a20008020144 */
[----:B------:R-:W-:Y:S05]  /*1b60*/  @!P0 BRA `(.L_x_27) ;  /* 0x0000000000048947 */ /* 0x000fea0003800000 */
[----:B------:R-:W-:Y:S01]  /*1b70*/  BPT.TRAP 0x1 ;  /* 0x000000040000795c */ /* 0x000fe20000300000 */
.L_x_27:
[----:B--2---:R-:W-:Y:S05]  /*1b80*/  @P1 BRA `(.L_x_28) ;  /* 0x0000000000081947 */ /* 0x004fea0003800000 */
[----:B------:R-:W2:Y:S02]  /*1b90*/  SYNCS.PHASECHK.TRANS64.TRYWAIT P1, [UR4], R3 ;  /* 0x00000003ff0075a7 */ /* 0x000ea40008020144 */
[----:B--2---:R-:W-:Y:S05]  /*1ba0*/  @!P1 BRA `(.L_x_29) ;  /* 0x0000005400889947 */ /* 0x004fea0003800000 */
.L_x_28:
[----:B------:R-:W-:Y:S01]  /*1bb0*/  ULEA UR11, UR9, UR44, 0xa ;  /* 0x0000002c090b7291 */ /* 0x000fe2000f8e503f */
[----:B------:R-:W-:Y:S01]  /*1bc0*/  WARPGROUP.ARRIVE ;  /* 0x00000000000079c5 */ /* 0x000fe20000000000 */
[----:B------:R-:W-:Y:S01]  /*1bd0*/  ULEA UR12, UR9, UR8, 0x9 ;  /* 0x00000008090c7291 */ /* 0x000fe2000f8e483f */
[----:B------:R-:W-:Y:S01]  /*1be0*/  UMOV UR5, 0x40000040 ;  /* 0x4000004000057882 */ /* 0x000fe20000000000 */
[----:B------:R-:W-:-:S03]  /*1bf0*/  UMOV UR7, 0x40000040 ;  /* 0x4000004000077882 */ /* 0x000fc60000000000 */
[----:B------:R-:W-:Y:S02]  /*1c00*/  UMOV UR4, UR11 ;  /* 0x0000000b00047c82 */ /* 0x000fe40008000000 */
[----:B------:R-:W-:Y:S02]  /*1c10*/  UMOV UR6, UR12 ;  /* 0x0000000c00067c82 */ /* 0x000fe40008000000 */
[----:B------:R-:W-:Y:S01]  /*1c20*/  HGMMA.64x64x16.F32.BF16 R24, gdesc[UR4], R24, gsb0 ;  /* 0x00e00000041879f0 */ /* 0x000fe20008001818 */
[----:B------:R-:W-:Y:S02]  /*1c30*/  UIADD3 UR4, UR11, 0x2, URZ ;  /* 0x000000020b047890 */ /* 0x000fe4000fffe03f */
[----:B------:R-:W-:Y:S01]  /*1c40*/  UIADD3 UR6, UR12, 0x2, URZ ;  /* 0x000000020c067890 */ /* 0x000fe2000fffe03f */
[----:B------:R-:W-:Y:S01]  /*1c50*/  UMOV UR5, 0x40000040 ;  /* 0x4000004000057882 */ /* 0x000fe20000000000 */
[----:B------:R-:W-:Y:S01]  /*1c60*/  UMOV UR7, 0x40000040 ;  /* 0x4000004000077882 */ /* 0x000fe20000000000 */
[----:B------:R-:W-:-:S02]  /*1c70*/  WARPGROUP.DEPBAR.LE gsb0, 0x0 ;  /* 0x00008000000079c5 */ /* 0x000fc40000010000 */
        /* <DEDUP_REMOVED lines=18> */
[----:B------:R-:W-:Y:S01]  /*1da0*/  BPT.TRAP 0x1 ;  /* 0x000000040000795c */ /* 0x000fe20000300000 */
.L_x_30:
[----:B------:R-:W-:Y:S01]  /*1db0*/  ULEA UR4, UR10, UR50, 0x3 ;  /* 0x000000320a047291 */ /* 0x000fe2000f8e183f */
[----:B------:R-:W-:-:S03]  /*1dc0*/  ISETP.GT.U32.AND P1, PT, R22, 0x1, PT ;  /* 0x000000011600780c */ /* 0x000fc60003f24070 */
[----:B------:R-:W-:-:S04]  /*1dd0*/  UIADD3 UR4, UR4, 0x40, URZ ;  /* 0x0000004004047890 */ /* 0x000fc8000fffe03f */
[----:B------:R-:W-:-:S09]  /*1de0*/  UPRMT UR4, URZ, 0x654, UR4 ;  /* 0x000006543f047896 */ /* 0x000fd20008000004 */
[----:B------:R-:W-:Y:S01]  /*1df0*/  SYNCS.ARRIVE.TRANS64.RED.A1T0 RZ, [UR4], RZ ;  /* 0x000000ffffff79a7 */ /* 0x000fe20008100404 */
[----:B------:R-:W-:Y:S05]  /*1e00*/  @P1 BRA `(.L_x_31) ;  /* 0x0000000000041947 */ /* 0x000fea0003800000 */
[----:B------:R-:W-:Y:S01]  /*1e10*/  BPT.TRAP 0x1 ;  /* 0x000000040000795c */ /* 0x000fe20000300000 */
.L_x_31:
[----:B------:R-:W-:Y:S01]  /*1e20*/  UIADD3 UR9, UR9, 0x1, URZ ;  /* 0x0000000109097890 */ /* 0x000fe2000fffe03f */
[C---:B------:R-:W-:Y:S01]  /*1e30*/  ISETP.GT.AND P1, PT, R0.reuse, 0x1, PT ;  /* 0x000000010000780c */ /* 0x040fe20003f24270 */
[----:B------:R-:W-:Y:S01]  /*1e40*/  UIADD3 UR10, UR10, 0x1, URZ ;  /* 0x000000010a0a7890 */ /* 0x000fe2000fffe03f */
[----:B------:R-:W-:Y:S01]  /*1e50*/  VIADD R0, R0, 0xffffffff ;  /* 0xffffffff00007836 */ /* 0x000fe20000000000 */
[----:B------:R-:W-:Y:S02]  /*1e60*/  UISETP.NE.AND UP0, UPT, UR9, 0x8, UPT ;  /* 0x000000080900788c */ /* 0x000fe4000bf05270 */
[----:B------:R-:W-:Y:S02]  /*1e70*/  UISETP.NE.AND UP1, UPT, UR10, 0x8, UPT ;  /* 0x000000080a00788c */ /* 0x000fe4000bf25270 */
[----:B------:R-:W-:Y:S02]  /*1e80*/  USEL UR4, URZ, 0x1, UP0 ;  /* 0x000000013f047887 */ /* 0x000fe40008000000 */
[----:B------:R-:W-:-:S02]  /*1e90*/  USEL UR9, UR9, URZ, UP0 ;  /* 0x0000003f09097287 */ /* 0x000fc40008000000 */
[----:B------:R-:W-:Y:S02]  /*1ea0*/  USEL UR10, UR10, URZ, UP1 ;  /* 0x0000003f0a0a7287 */ /* 0x000fe40008800000 */
[----:B------:R-:W-:Y:S01]  /*1eb0*/  LOP3.LUT R5, R5, UR4, RZ, 0x3c, !PT ;  /* 0x0000000405057c12 */ /* 0x000fe2000f8e3cff */
[----:B------:R-:W-:Y:S09]  /*1ec0*/  @P1 BRA `(.L_x_32) ;  /* 0xfffffffc00101947 */ /* 0x000ff2000383ffff */
.L_x_25:
[----:B------:R-:W3:Y:S02]  /*1ed0*/  LDC R0, c[0x0][0x28c] ;  /* 0x0000a300ff007b82 */ /* 0x000ee40000000800 */
[----:B---3--:R-:W-:-:S13]  /*1ee0*/  ISETP.GE.AND P1, PT, R0, 0x1, PT ;  /* 0x000000010000780c */ /* 0x008fda0003f26270 */
[----:B------:R-:W-:Y:S05]  /*1ef0*/  @!P1 BRA `(.L_x_33) ;  /* 0x0000000000349947 */ /* 0x000fea0003800000 */
[----:B------:R-:W-:Y:S05]  /*1f00*/  @!P0 BRA `(.L_x_34) ;  /* 0x0000000000048947 */ /* 0x000fea0003800000 */
[----:B------:R-:W-:Y:S01]  /*1f10*/  BPT.TRAP 0x1 ;  /* 0x000000040000795c */ /* 0x000fe20000300000 */
.L_x_34:
[----:B------:R-:W-:Y:S01]  /*1f20*/  UISETP.LT.AND UP0, UPT, UR48, 0x1, UPT ;  /* 0x000000013000788c */ /* 0x000fe2000bf01270 */
[----:B------:R-:W-:-:S03]  /*1f30*/  ISETP.GT.U32.AND P0, PT, R22, 0x1, PT ;  /* 0x000000011600780c */ /* 0x000fc60003f04070 */
[----:B------:R-:W-:-:S04]  /*1f40*/  USEL UR4, UR48, 0x1, UP0 ;  /* 0x0000000130047887 */ /* 0x000fc80008000000 */
[----:B------:R-:W-:-:S04]  /*1f50*/  UIADD3 UR4, UR39, UR48, -UR4 ;  /* 0x0000003027047290 */ /* 0x000fc8000fffe804 */
[----:B------:R-:W-:-:S04]  /*1f60*/  USHF.L.U32 UR4, UR4, 0x3, URZ ;  /* 0x0000000304047899 */ /* 0x000fc8000800063f */
[----:B------:R-:W-:-:S04]  /*1f70*/  ULOP3.LUT UR4, UR4, 0x38, URZ, 0xc0, !UPT ;  /* 0x0000003804047892 */ /* 0x000fc8000f8ec03f */
[----:B------:R-:W-:-:S04]  /*1f80*/  UIADD3 UR4, UR50, 0x40, UR4 ;  /* 0x0000004032047890 */ /* 0x000fc8000fffe004 */
[----:B------:R-:W-:-:S09]  /*1f90*/  UPRMT UR4, URZ, 0x654, UR4 ;  /* 0x000006543f047896 */ /* 0x000fd20008000004 */
[----:B------:R-:W-:Y:S01]  /*1fa0*/  SYNCS.ARRIVE.TRANS64.RED.A1T0 RZ, [UR4], RZ ;  /* 0x000000ffffff79a7 */ /* 0x000fe20008100404 */
[----:B------:R-:W-:Y:S05]  /*1fb0*/  @P0 BRA `(.L_x_33) ;  /* 0x0000000000040947 */ /* 0x000fea0003800000 */
[----:B------:R-:W-:Y:S01]  /*1fc0*/  BPT.TRAP 0x1 ;  /* 0x000000040000795c */ /* 0x000fe20000300000 */
.L_x_33:
[----:B------:R-:W-:Y:S01]  /*1fd0*/  UIADD3 UR4, UR50, 0x200, URZ ;  /* 0x0000020032047890 */ /* 0x000fe2000fffe03f */
[----:B------:R-:W-:Y:S02]  /*1fe0*/  R2UR UR46, R62 ;  /* 0x000000003e2e72ca */ /* 0x000fe400000e0000 */
[----:B------:R-:W-:Y:S01]  /*1ff0*/  R2UR UR45, R64 ;  /* 0x00000000402d72ca */ /* 0x000fe200000e0000 */
[----:B------:R-:W-:-:S06]  /*2000*/  ULOP3.LUT UP0, URZ, UR4, 0x1bf, URZ, 0xc0, !UPT ;  /* 0x000001bf043f7892 */ /* 0x000fcc000f80c03f */
[----:B------:R-:W-:-:S04]  /*2010*/  PLOP3.LUT P0, PT, PT, PT, UP0, 0x80, 0x0 ;  /* 0x000000000000781c */ /* 0x000fc80003f0f008 */
[----:B------:R-:W-:Y:S02]  /*2020*/  USHF.L.U32 UR46, UR46, 0x7, URZ ;  /* 0x000000072e2e7899 */ /* 0x000fe4000800063f */
[----:B------:R-:W-:-:S07]  /*2030*/  USHF.L.U32 UR45, UR45, 0x6, URZ ;  /* 0x000000062d2d7899 */ /* 0x000fce000800063f */
[----:B------:R-:W-:Y:S05]  /*2040*/  @!P0 BRA `(.L_x_35) ;  /* 0x00000000007c8947 */ /* 0x000fea0003800000 */
[----:B------:R-:W-:Y:S01]  /*2050*/  MOV R23, 0x0 ;  /* 0x0000000000177802 */ /* 0x000fe20000000f00 */
[----:B------:R-:W-:Y:S01]  /*2060*/  ULDC.64 UR4, c[0x4][0x80] ;  /* 0x0100200000047ab9 */ /* 0x000fe20000000a00 */
[----:B------:R-:W-:Y:S01]  /*2070*/  ULDC.64 UR6, c[0x4][0x10] ;  /* 0x0100040000067ab9 */ /* 0x000fe20000000a00 */
[----:B-12---:R-:W-:Y:S01]  /*2080*/  IMAD.U32 R4, RZ, RZ, UR4 ;  /* 0x00000004ff047e24 */ /* 0x006fe2000f8e00ff */
        /* <DEDUP_REMOVED lines=12> */
.L_x_36:
[----:B------:R1:W2:Y:S01]  /*2150*/  LDC.64 R14, c[0x4][R23] ;  /* 0x01000000170e7b82 */ /* 0x0002a20000000a00 */
[----:B------:R-:W-:Y:S01]  /*2160*/  ULDC.64 UR4, c[0x4][0x80] ;  /* 0x0100200000047ab9 */ /* 0x000fe20000000a00 */
[----:B------:R-:W-:Y:S01]  /*2170*/  ULDC.64 UR6, c[0x4][0x10] ;  /* 0x0100040000067ab9 */ /* 0x000fe20000000a00 */
[----:B------:R-:W-:Y:S02]  /*2180*/  IMAD.U32 R4, RZ, RZ, UR4 ;  /* 0x00000004ff047e24 */ /* 0x000fe4000f8e00ff */
        /* <DEDUP_REMOVED lines=11> */
.L_x_35:
[----:B------:R-:W3:Y:S01]  /*2240*/  LDC R9, c[0x0][0x288] ;  /* 0x0000a200ff097b82 */ /* 0x000ee20000000800 */
[----:B------:R-:W-:Y:S01]  /*2250*/  ULDC.64 UR4, c[0x0][0x590] ;  /* 0x0001640000047ab9 */ /* 0x000fe20000000a00 */
[----:B------:R-:W-:Y:S01]  /*2260*/  SHF.R.U32.HI R0, RZ, 0x2, R18 ;  /* 0x00000002ff007819 */ /* 0x000fe20000011612 */
[----:B------:R-:W-:Y:S01]  /*2270*/  IMAD.U32 R75, RZ, RZ, UR4 ;  /* 0x00000004ff4b7e24 */ /* 0x000fe2000f8e00ff */
[----:B-12---:R-:W-:Y:S01]  /*2280*/  LOP3.LUT R3, R18, 0xe0, RZ, 0xc0, !PT ;  /* 0x000000e012037812 */ /* 0x006fe200078ec0ff */
[----:B------:R-:W-:Y:S01]  /*2290*/  IMAD.U32 R77, RZ, RZ, UR5 ;  /* 0x00000005ff4d7e24 */ /* 0x000fe2000f8e00ff */
[----:B------:R-:W-:Y:S01]  /*22a0*/  LOP3.LUT R7, R0, 0x7, RZ, 0xc0, !PT ;  /* 0x0000000700077812 */ /* 0x000fe200078ec0ff */
[----:B------:R-:W-:Y:S01]  /*22b0*/  ULDC UR4, c[0x0][0x284] ;  /* 0x0000a10000047ab9 */ /* 0x000fe20000000800 */
[----:B------:R-:W-:Y:S02]  /*22c0*/  ISETP.NE.U32.AND P0, PT, R75, RZ, PT ;  /* 0x000000ff4b00720c */ /* 0x000fe40003f05070 */
[----:B------:R-:W-:-:S02]  /*22d0*/  LOP3.LUT R4, R18, 0x3, RZ, 0xc0, !PT ;  /* 0x0000000312047812 */ /* 0x000fc400078ec0ff */
[----:B------:R-:W-:Y:S02]  /*22e0*/  ISETP.NE.AND.EX P0, PT, R77, RZ, PT, P0 ;  /* 0x000000ff4d00720c */ /* 0x000fe40003f05300 */
[----:B------:R-:W-:-:S04]  /*22f0*/  SHF.R.U32.HI R0, RZ, 0x1, R3 ;  /* 0x00000001ff007819 */ /* 0x000fc80000011603 */
[----:B------:R-:W-:-:S05]  /*2300*/  IADD3 R5, -R0, UR4, -R7 ;  /* 0x0000000400057c10 */ /* 0x000fca000fffe907 */
[----:B------:R-:W-:Y:S02]  /*2310*/  IMAD R62, R62, -0x80, R5 ;  /* 0xffffff803e3e7824 */ /* 0x000fe400078e0205 */
[----:B---3--:R-:W-:-:S04]  /*2320*/  IMAD R9, R4, -0x2, R9 ;  /* 0xfffffffe04097824 */ /* 0x008fc800078e0209 */
[----:B------:R-:W-:Y:S01]  /*2330*/  IMAD R64, R64, -0x40, R9 ;  /* 0xffffffc040407824 */ /* 0x000fe200078e0209 */
[----:B------:R-:W-:Y:S06]  /*2340*/  @!P0 BRA `(.L_x_37) ;  /* 0x0000000000548947 */ /* 0x000fec0003800000 */
[----:B------:R-:W-:Y:S02]  /*2350*/  ULDC.64 UR4, c[0x0][0x588] ;  /* 0x0001620000047ab9 */ /* 0x000fe40000000a00 */
[----:B------:R-:W-:-:S04]  /*2360*/  ISETP.NE.U32.AND P1, PT, RZ, UR4, PT ;  /* 0x00000004ff007c0c */ /* 0x000fc8000bf25070 */
[----:B------:R-:W-:-:S13]  /*2370*/  ISETP.NE.AND.EX P1, PT, RZ, UR5, PT, P1 ;  /* 0x00000005ff007c0c */ /* 0x000fda000bf25310 */
[----:B------:R-:W-:Y:S05]  /*2380*/  @!P1 BRA `(.L_x_38) ;  /* 0x0000000000289947 */ /* 0x000fea0003800000 */
[----:B------:R-:W1:Y:S01]  /*2390*/  LDC.64 R4, c[0x0][0x588] ;  /* 0x00016200ff047b82 */ /* 0x000e620000000a00 */
[----:B------:R-:W-:-:S04]  /*23a0*/  IMAD R9, R75, UR47, RZ ;  /* 0x0000002f4b097c24 */ /* 0x000fc8000f8e02ff */
[----:B-1----:R-:W-:-:S05]  /*23b0*/  IMAD.WIDE R4, R9, 0x4, R4 ;  /* 0x0000000409047825 */ /* 0x002fca00078e0204 */
[----:B------:R-:W2:Y:S01]  /*23c0*/  LDG.E R57, desc[UR54][R4.64] ;  /* 0x0000003604397981 */ /* 0x000ea2000c1e1900 */
[----:B------:R-:W-:Y:S02]  /*23d0*/  IMAD.MOV.U32 R56, RZ, RZ, 0x1 ;  /* 0x00000001ff387424 */ /* 0x000fe400078e00ff */
[----:B------:R-:W-:Y:S02]  /*23e0*/  IMAD.MOV.U32 R59, RZ, RZ, 0x1 ;  /* 0x00000001ff3b7424 */ /* 0x000fe400078e00ff */
[----:B------:R-:W-:Y:S02]  /*23f0*/  IMAD.MOV.U32 R61, RZ, RZ, 0x1 ;  /* 0x00000001ff3d7424 */ /* 0x000fe400078e00ff */
[--C-:B--2---:R-:W-:Y:S02]  /*2400*/  IMAD.MOV.U32 R60, RZ, RZ, R57.reuse ;  /* 0x000000ffff3c7224 */ /* 0x104fe400078e0039 */
[----:B------:R-:W-:Y:S01]  /*2410*/  IMAD.MOV.U32 R63, RZ, RZ, R57 ;  /* 0x000000ffff3f7224 */ /* 0x000fe200078e0039 */
[----:B------:R-:W-:Y:S06]  /*2420*/  BRA `(.L_x_37) ;  /* 0x00000000001c7947 */ /* 0x000fec0003800000 */
.L_x_38:
[----:B------:R-:W-:Y:S01]  /*2430*/  ULDC UR4, c[0x0][0x580] ;  /* 0x0001600000047ab9 */ /* 0x000fe20000000800 */
[----:B------:R-:W-:Y:S02]  /*2440*/  IMAD.MOV.U32 R56, RZ, RZ, 0x1 ;  /* 0x00000001ff387424 */ /* 0x000fe400078e00ff */
[----:B------:R-:W-:Y:S02]  /*2450*/  IMAD.MOV.U32 R59, RZ, RZ, 0x1 ;  /* 0x00000001ff3b7424 */ /* 0x000fe400078e00ff */
[----:B------:R-:W-:Y:S02]  /*2460*/  IMAD.MOV.U32 R61, RZ, RZ, 0x1 ;  /* 0x00000001ff3d7424 */ /* 0x000fe400078e00ff */
[----:B------:R-:W-:Y:S02]  /*2470*/  IMAD.U32 R57, RZ, RZ, UR4 ;  /* 0x00000004ff397e24 */ /* 0x000fe4000f8e00ff */
[----:B------:R-:W-:Y:S02]  /*2480*/  IMAD.U32 R60, RZ, RZ, UR4 ;  /* 0x00000004ff3c7e24 */ /* 0x000fe4000f8e00ff */
[----:B------:R-:W-:-:S07]  /*2490*/  IMAD.U32 R63, RZ, RZ, UR4 ;  /* 0x00000004ff3f7e24 */ /* 0x000fce000f8e00ff */
.L_x_37:
[----:B------:R-:W1:Y:S02]  /*24a0*/  LDC.64 R8, c[0x0][0x5b0] ;  /* 0x00016c00ff087b82 */ /* 0x000e640000000a00 */
[----:B-1----:R-:W-:-:S04]  /*24b0*/  ISETP.NE.U32.AND P1, PT, R8, RZ, PT ;  /* 0x000000ff0800720c */ /* 0x002fc80003f25070 */
[----:B------:R-:W-:-:S13]  /*24c0*/  ISETP.NE.AND.EX P1, PT, R9, RZ, PT, P1 ;  /* 0x000000ff0900720c */ /* 0x000fda0003f25310 */
[----:B------:R-:W-:Y:S05]  /*24d0*/  @!P1 BRA `(.L_x_39) ;  /* 0x00000000002c9947 */ /* 0x000fea0003800000 */
[----:B------:R-:W-:Y:S02]  /*24e0*/  ULDC.64 UR4, c[0x0][0x5a8] ;  /* 0x00016a0000047ab9 */ /* 0x000fe40000000a00 */
[----:B------:R-:W-:-:S04]  /*24f0*/  ISETP.NE.U32.AND P1, PT, RZ, UR4, PT ;  /* 0x00000004ff007c0c */ /* 0x000fc8000bf25070 */
[----:B------:R-:W-:-:S13]  /*2500*/  ISETP.NE.AND.EX P1, PT, RZ, UR5, PT, P1 ;  /* 0x00000005ff007c0c */ /* 0x000fda000bf25310 */
[----:B------:R-:W-:Y:S05]  /*2510*/  @!P1 BRA `(.L_x_40) ;  /* 0x0000000000149947 */ /* 0x000fea0003800000 */
[----:B------:R-:W1:Y:S01]  /*2520*/  LDC.64 R4, c[0x0][0x5a8] ;  /* 0x00016a00ff047b82 */ /* 0x000e620000000a00 */
[----:B------:R-:W-:-:S04]  /*2530*/  IMAD R9, R8, UR47, RZ ;  /* 0x0000002f08097c24 */ /* 0x000fc8000f8e02ff */
[----:B-1----:R-:W-:-:S05]  /*2540*/  IMAD.WIDE R4, R9, 0x4, R4 ;  /* 0x0000000409047825 */ /* 0x002fca00078e0204 */
[----:B------:R1:W5:Y:S01]  /*2550*/  LDG.E R58, desc[UR54][R4.64] ;  /* 0x00000036043a7981 */ /* 0x000362000c1e1900 */
[----:B------:R-:W-:Y:S05]  /*2560*/  BRA `(.L_x_39) ;  /* 0x0000000000087947 */ /* 0x000fea0003800000 */
.L_x_40:
[----:B------:R-:W-:Y:S02]  /*2570*/  ULDC UR4, c[0x0][0x5a0] ;  /* 0x0001680000047ab9 */ /* 0x000fe40000000800 */
[----:B------:R-:W-:-:S07]  /*2580*/  IMAD.U32 R58, RZ, RZ, UR4 ;  /* 0x00000004ff3a7e24 */ /* 0x000fce000f8e00ff */
.L_x_39:
[----:B------:R-:W2:Y:S01]  /*2590*/  LDC.64 R8, c[0x0][0x5c0] ;  /* 0x00017000ff087b82 */ /* 0x000ea20000000a00 */
[----:B------:R-:W-:Y:S01]  /*25a0*/  ULDC.64 UR4, c[0x0][0x588] ;  /* 0x0001620000047ab9 */ /* 0x000fe20000000a00 */
[----:B------:R-:W-:Y:S02]  /*25b0*/  ISETP.EQ.U32.AND P4, PT, R75, RZ, PT ;  /* 0x000000ff4b00720c */ /* 0x000fe40003f82070 */
[----:B------:R-:W-:Y:S02]  /*25c0*/  ISETP.NE.U32.AND P3, PT, RZ, UR4, PT ;  /* 0x00000004ff007c0c */ /* 0x000fe4000bf65070 */
[----:B------:R-:W-:Y:S02]  /*25d0*/  LOP3.LUT P5, RZ, R61, 0xff, RZ, 0xc0, !PT ;  /* 0x000000ff3dff7812 */ /* 0x000fe400078ac0ff */
[----:B------:R-:W3:Y:S01]  /*25e0*/  LDC R13, c[0x0][0x5c8] ;  /* 0x00017200ff0d7b82 */ /* 0x000ee20000000800 */
[----:B------:R-:W-:Y:S02]  /*25f0*/  ISETP.NE.AND.EX P3, PT, RZ, UR5, PT, P3 ;  /* 0x00000005ff007c0c */ /* 0x000fe4000bf65330 */
[----:B------:R-:W-:-:S02]  /*2600*/  FSEL R0, R63, R60, !P5 ;  /* 0x0000003c3f007208 */ /* 0x000fc40006800000 */
[----:B------:R-:W-:Y:S02]  /*2610*/  ISETP.EQ.OR.EX P4, PT, R77, RZ, !P3, P4 ;  /* 0x000000ff4d00720c */ /* 0x000fe40005f82740 */
[----:B------:R-:W-:Y:S02]  /*2620*/  PLOP3.LUT P1, PT, PT, PT, PT, 0x8, 0x0 ;  /* 0x000000000000781c */ /* 0x000fe40003f2e170 */
[----:B------:R-:W-:Y:S02]  /*2630*/  PLOP3.LUT P3, PT, P3, PT, PT, 0x8, 0x0 ;  /* 0x000000000000781c */ /* 0x000fe40001f6e170 */
[C---:B------:R-:W-:Y:S02]  /*2640*/  FSEL R60, R57.reuse, R60, !P0 ;  /* 0x0000003c393c7208 */ /* 0x040fe40004000000 */
[----:B------:R-:W-:Y:S02]  /*2650*/  FSEL R0, R57, R0, !P0 ;  /* 0x0000000039007208 */ /* 0x000fe40004000000 */
[----:B--2---:R-:W-:-:S04]  /*2660*/  ISETP.NE.U32.AND P2, PT, R8, RZ, PT ;  /* 0x000000ff0800720c */ /* 0x004fc80003f45070 */
[----:B------:R-:W-:-:S04]  /*2670*/  ISETP.NE.AND.EX P2, PT, R9, RZ, PT, P2 ;  /* 0x000000ff0900720c */ /* 0x000fc80003f45320 */
[----:B---3--:R-:W-:Y:S01]  /*2680*/  FSEL R13, R13, RZ, !P2 ;  /* 0x000000ff0d0d7208 */ /* 0x008fe20005000000 */
[----:B------:R-:W-:Y:S08]  /*2690*/  @!P4 BRA `(.L_x_41) ;  /* 0x00000000003cc947 */ /* 0x000ff00003800000 */
[----:B------:R-:W-:Y:S04]  /*26a0*/  BSSY B0, `(.L_x_41) ;  /* 0x000000e000007945 */ /* 0x000fe80003800000 */
[----:B------:R-:W-:Y:S05]  /*26b0*/  @!P0 BRA `(.L_x_42) ;  /* 0x0000000000248947 */ /* 0x000fea0003800000 */
[----:B------:R-:W-:Y:S02]  /*26c0*/  LOP3.LUT P4, RZ, R59, 0xff, RZ, 0xc0, !PT ;  /* 0x000000ff3bff7812 */ /* 0x000fe4000788c0ff */
[----:B------:R-:W-:Y:S02]  /*26d0*/  PLOP3.LUT P1, PT, P3, PT, PT, 0x80, 0x0 ;  /* 0x000000000000781c */ /* 0x000fe40001f2f070 */
[----:B------:R-:W-:-:S09]  /*26e0*/  PRMT R61, RZ, 0x7610, R61 ;  /* 0x00007610ff3d7816 */ /* 0x000fd2000000003d */
[----:B------:R-:W-:Y:S05]  /*26f0*/  @!P4 BRA `(.L_x_43) ;  /* 0x000000000020c947 */ /* 0x000fea0003800000 */
[----:B------:R-:W-:Y:S01]  /*2700*/  FSETP.EQ.AND P1, PT, R57, RZ, PT ;  /* 0x000000ff3900720b */ /* 0x000fe20003f22000 */
[----:B------:R-:W-:Y:S01]  /*2710*/  IMAD.MOV.U32 R60, RZ, RZ, R57 ;  /* 0x000000ffff3c7224 */ /* 0x000fe200078e0039 */
[----:B------:R-:W-:Y:S01]  /*2720*/  PRMT R61, R59, 0x7610, R61 ;  /* 0x000076103b3d7816 */ /* 0x000fe2000000003d */
[----:B------:R-:W-:Y:S01]  /*2730*/  IMAD.MOV.U32 R0, RZ, RZ, R57 ;  /* 0x000000ffff007224 */ /* 0x000fe200078e0039 */
[----:B------:R-:W-:Y:S09]  /*2740*/  BRA `(.L_x_43) ;  /* 0x00000000000c7947 */ /* 0x000ff20003800000 */
.L_x_42:
[----:B------:R-:W-:Y:S01]  /*2750*/  FSETP.EQ.AND P1, PT, R57, RZ, PT ;  /* 0x000000ff3900720b */ /* 0x000fe20003f22000 */
[--C-:B------:R-:W-:Y:S02]  /*2760*/  IMAD.MOV.U32 R60, RZ, RZ, R57.reuse ;  /* 0x000000ffff3c7224 */ /* 0x100fe400078e0039 */
[----:B------:R-:W-:-:S10]  /*2770*/  IMAD.MOV.U32 R0, RZ, RZ, R57 ;  /* 0x000000ffff007224 */ /* 0x000fd400078e0039 */
.L_x_43:
[----:B------:R-:W-:Y:S05]  /*2780*/  BSYNC B0 ;  /* 0x0000000000007941 */ /* 0x000fea0003800000 */
.L_x_41:
[----:B------:R-:W-:Y:S04]  /*2790*/  BSSY B0, `(.L_x_44) ;  /* 0x000000f000007945 */ /* 0x000fe80003800000 */
[----:B------:R-:W-:Y:S05]  /*27a0*/  @!P0 BRA `(.L_x_45) ;  /* 0x0000000000288947 */ /* 0x000fea0003800000 */
[----:B------:R-:W-:Y:S02]  /*27b0*/  LOP3.LUT P0, RZ, R56, 0xff, RZ, 0xc0, !PT ;  /* 0x000000ff38ff7812 */ /* 0x000fe4000780c0ff */
[----:B------:R-:W-:Y:S02]  /*27c0*/  PRMT R59, RZ, 0x7610, R59 ;  /* 0x00007610ff3b7816 */ /* 0x000fe4000000003b */
[----:B------:R-:W-:-:S09]  /*27d0*/  PRMT R61, RZ, 0x7610, R61 ;  /* 0x00007610ff3d7816 */ /* 0x000fd2000000003d */
[----:B------:R-:W-:Y:S05]  /*27e0*/  @!P0 BRA `(.L_x_46) ;  /* 0x0000000000248947 */ /* 0x000fea0003800000 */
[----:B------:R-:W-:Y:S01]  /*27f0*/  FSETP.EQ.AND P3, PT, R57, RZ, PT ;  /* 0x000000ff3900720b */ /* 0x000fe20003f62000 */
[----:B------:R-:W-:Y:S01]  /*2800*/  IMAD.MOV.U32 R60, RZ, RZ, R57 ;  /* 0x000000ffff3c7224 */ /* 0x000fe200078e0039 */
[C---:B------:R-:W-:Y:S01]  /*2810*/  PRMT R59, R56.reuse, 0x7610, R59 ;  /* 0x00007610383b7816 */ /* 0x040fe2000000003b */
[----:B------:R-:W-:Y:S01]  /*2820*/  IMAD.MOV.U32 R0, RZ, RZ, R57 ;  /* 0x000000ffff007224 */ /* 0x000fe200078e0039 */
[----:B------:R-:W-:Y:S01]  /*2830*/  PRMT R61, R56, 0x7610, R61 ;  /* 0x00007610383d7816 */ /* 0x000fe2000000003d */
[----:B------:R-:W-:Y:S08]  /*2840*/  BRA `(.L_x_46) ;  /* 0x00000000000c7947 */ /* 0x000ff00003800000 */
.L_x_45:
[----:B------:R-:W-:Y:S01]  /*2850*/  FSETP.EQ.AND P3, PT, R57, RZ, PT ;  /* 0x000000ff3900720b */ /* 0x000fe20003f62000 */
[--C-:B------:R-:W-:Y:S02]  /*2860*/  IMAD.MOV.U32 R60, RZ, RZ, R57.reuse ;  /* 0x000000ffff3c7224 */ /* 0x100fe400078e0039 */
[----:B------:R-:W-:-:S10]  /*2870*/  IMAD.MOV.U32 R0, RZ, RZ, R57 ;  /* 0x000000ffff007224 */ /* 0x000fd400078e0039 */
.L_x_46:
[----:B------:R-:W-:Y:S05]  /*2880*/  BSYNC B0 ;  /* 0x0000000000007941 */ /* 0x000fea0003800000 */
.L_x_44:
[----:B------:R-:W-:Y:S01]  /*2890*/  ULOP3.LUT UR4, UR43, 0x1, URZ, 0x3c, !UPT ;  /* 0x000000012b047892 */ /* 0x000fe2000f8e3c3f */
[----:B------:R-:W-:Y:S02]  /*28a0*/  IMAD.U32 R12, RZ, RZ, UR40 ;  /* 0x00000028ff0c7e24 */ /* 0x000fe4000f8e00ff */
[----:B------:R-:W-:Y:S01]  /*28b0*/  IMAD.MOV.U32 R15, RZ, RZ, R13 ;  /* 0x000000ffff0f7224 */ /* 0x000fe200078e000d */
[----:B------:R-:W-:Y:S08]  /*28c0*/  @!P2 BRA `(.L_x_47) ;  /* 0x00000000005ca947 */ /* 0x000ff00003800000 */
[----:B------:R-:W2:Y:S01]  /*28d0*/  LDC.64 R10, c[0x0][0x5d0] ;  /* 0x00017400ff0a7b82 */ /* 0x000ea20000000a00 */
[----:B------:R-:W-:Y:S01]  /*28e0*/  SHF.R.U32.HI R3, RZ, 0x5, R3 ;  /* 0x00000005ff037819 */ /* 0x000fe20000011603 */
[----:B------:R-:W-:Y:S01]  /*28f0*/  USHF.R.S32.HI UR5, URZ, 0x1f, UR47 ;  /* 0x0000001f3f057899 */ /* 0x000fe2000801142f */
[----:B------:R-:W-:-:S03]  /*2900*/  ISETP.GE.AND P0, PT, R64, 0x1, PT ;  /* 0x000000014000780c */ /* 0x000fc60003f06270 */
[----:B-1----:R-:W-:Y:S01]  /*2910*/  IMAD.SHL.U32 R4, R3, 0x10, RZ ;  /* 0x0000001003047824 */ /* 0x002fe200078e00ff */
[C---:B------:R-:W-:Y:S02]  /*2920*/  ISETP.LT.OR P2, PT, R62.reuse, 0x1, !P0 ;  /* 0x000000013e00780c */ /* 0x040fe40004741670 */
[----:B------:R-:W-:Y:S02]  /*2930*/  ISETP.LT.OR P0, PT, R62, 0x9, !P0 ;  /* 0x000000093e00780c */ /* 0x000fe40004701670 */
[----:B------:R-:W-:-:S05]  /*2940*/  LOP3.LUT R4, R4, 0xfffffff0, R7, 0xe2, !PT ;  /* 0xfffffff004047812 */ /* 0x000fca00078ee207 */
[----:B------:R-:W-:-:S05]  /*2950*/  VIADD R4, R4, UR46 ;  /* 0x0000002e04047c36 */ /* 0x000fca0008000000 */
[--C-:B------:R-:W-:Y:S01]  /*2960*/  SHF.R.S32.HI R5, RZ, 0x1f, R4.reuse ;  /* 0x0000001fff057819 */ /* 0x100fe20000011404 */
[C---:B--2---:R-:W-:Y:S02]  /*2970*/  IMAD R6, R10.reuse, UR5, RZ ;  /* 0x000000050a067c24 */ /* 0x044fe4000f8e02ff */
[----:B------:R-:W-:-:S04]  /*2980*/  IMAD.WIDE.U32 R4, R10, UR47, R4 ;  /* 0x0000002f0a047c25 */ /* 0x000fc8000f8e0004 */
[----:B------:R-:W-:Y:S01]  /*2990*/  IMAD R3, R11, UR47, R6 ;  /* 0x0000002f0b037c24 */ /* 0x000fe2000f8e0206 */
[----:B------:R-:W-:-:S03]  /*29a0*/  LEA R6, P4, R4, R8, 0x1 ;  /* 0x0000000804067211 */ /* 0x000fc600078808ff */
[----:B------:R-:W-:-:S05]  /*29b0*/  IMAD.IADD R3, R5, 0x1, R3 ;  /* 0x0000000105037824 */ /* 0x000fca00078e0203 */
[----:B------:R-:W-:-:S05]  /*29c0*/  LEA.HI.X R7, R4, R9, R3, 0x1, P4 ;  /* 0x0000000904077211 */ /* 0x000fca00020f0c03 */
[----:B------:R-:W2:Y:S04]  /*29d0*/  @!P2 LDG.E.U16 R3, desc[UR54][R6.64] ;  /* 0x000000360603a981 */ /* 0x000ea8000c1e1500 */
[----:B------:R-:W3:Y:S01]  /*29e0*/  @!P0 LDG.E.U16 R4, desc[UR54][R6.64+0x10] ;  /* 0x0000103606048981 */ /* 0x000ee2000c1e1500 */
[----:B------:R-:W-:Y:S01]  /*29f0*/  IMAD.MOV.U32 R13, RZ, RZ, RZ ;  /* 0x000000ffff0d7224 */ /* 0x000fe200078e00ff */
[----:B--2---:R-:W-:-:S04]  /*2a00*/  @!P2 PRMT R13, R3, 0x5410, RZ ;  /* 0x00005410030da816 */ /* 0x004fc800000000ff */
[----:B---3--:R-:W-:-:S05]  /*2a10*/  @!P0 PRMT R13, R13, 0x5410, R4 ;  /* 0x000054100d0d8816 */ /* 0x008fca0000000004 */
[C---:B------:R-:W-:Y:S01]  /*2a20*/  IMAD.U32 R15, R13.reuse, 0x10000, RZ ;  /* 0x000100000d0f7824 */ /* 0x040fe200078e00ff */
[----:B------:R-:W-:-:S07]  /*2a30*/  LOP3.LUT R13, R13, 0xffff0000, RZ, 0xc0, !PT ;  /* 0xffff00000d0d7812 */ /* 0x000fce00078ec0ff */
.L_x_47:
[----:B------:R-:W-:Y:S01]  /*2a40*/  IMAD.U32 R3, RZ, RZ, UR4 ;  /* 0x00000004ff037e24 */ /* 0x000fe2000f8e00ff */
[----:B------:R-:W-:Y:S01]  /*2a50*/  BSSY B0, `(.L_x_48) ;  /* 0x000002e000007945 */ /* 0x000fe20003800000 */
[----:B------:R-:W-:Y:S02]  /*2a60*/  CS2R R6, SRZ ;  /* 0x0000000000067805 */ /* 0x000fe4000001ff00 */
[----:B-1----:R-:W-:Y:S02]  /*2a70*/  CS2R R4, SRZ ;  /* 0x0000000000047805 */ /* 0x002fe4000001ff00 */
[----:B------:R-:W-:Y:S02]  /*2a80*/  CS2R R10, SRZ ;  /* 0x00000000000a7805 */ /* 0x000fe4000001ff00 */
[----:B------:R-:W-:Y:S01]  /*2a90*/  CS2R R8, SRZ ;  /* 0x0000000000087805 */ /* 0x000fe2000001ff00 */
[----:B------:R-:W-:Y:S06]  /*2aa0*/  @P1 BRA `(.L_x_49) ;  /* 0x0000000000a01947 */ /* 0x000fec0003800000 */
[----:B------:R-:W-:-:S13]  /*2ab0*/  ISETP.NE.AND P0, PT, R71, 0x3, PT ;  /* 0x000000034700780c */ /* 0x000fda0003f05270 */
[----:B------:R-:W-:Y:S05]  /*2ac0*/  @!P0 BRA `(.L_x_50) ;  /* 0x0000000000048947 */ /* 0x000fea0003800000 */
[----:B------:R-:W-:Y:S01]  /*2ad0*/  BPT.TRAP 0x1 ;  /* 0x000000040000795c */ /* 0x000fe20000300000 */
.L_x_50:
[----:B------:R-:W-:Y:S01]  /*2ae0*/  IMAD.U32 R5, RZ, RZ, UR40 ;  /* 0x00000028ff057e24 */ /* 0x000fe2000f8e00ff */
[----:B------:R-:W-:Y:S02]  /*2af0*/  SHF.L.U32 R4, R3, 0x1f, RZ ;  /* 0x0000001f03047819 */ /* 0x000fe400000006ff */
[----:B------:R-:W-:Y:S02]  /*2b00*/  CS2R R6, SRZ ;  /* 0x0000000000067805 */ /* 0x000fe4000001ff00 */
[----:B------:R-:W-:-:S04]  /*2b10*/  LEA R5, R5, UR50, 0x3 ;  /* 0x0000003205057c11 */ /* 0x000fc8000f8e18ff */
[----:B------:R-:W1:Y:S02]  /*2b20*/  SYNCS.PHASECHK.TRANS64.TRYWAIT P0, [R5+URZ+0x80], R4 ;  /* 0x00008004050075a7 */ /* 0x000e64000800017f */
[----:B-1----:R-:W-:Y:S05]  /*2b30*/  @!P0 BRA `(.L_x_51) ;  /* 0x0000004400bc8947 */ /* 0x002fea0003800000 */
.L_x_138:
[----:B-1----:R-:W-:Y:S02]  /*2b40*/  CS2R R4, SRZ ;  /* 0x0000000000047805 */ /* 0x002fe4000001ff00 */
[----:B------:R-:W-:Y:S02]  /*2b50*/  CS2R R10, SRZ ;  /* 0x00000000000a7805 */ /* 0x000fe4000001ff00 */
[----:B------:R-:W-:Y:S01]  /*2b60*/  CS2R R8, SRZ ;  /* 0x0000000000087805 */ /* 0x000fe2000001ff00 */
[----:B------:R-:W-:Y:S06]  /*2b70*/  @P3 BRA `(.L_x_52) ;  /* 0x0000000000543947 */ /* 0x000fec0003800000 */
[C---:B------:R-:W-:Y:S01]  /*2b80*/  IMAD.SHL.U32 R4, R18.reuse, 0x10, RZ ;  /* 0x0000001012047824 */ /* 0x040fe200078e00ff */
[----:B------:R-:W-:Y:S01]  /*2b90*/  SHF.R.U32.HI R7, RZ, 0x1, R18 ;  /* 0x00000001ff077819 */ /* 0x000fe20000011612 */
[C---:B------:R-:W-:Y:S01]  /*2ba0*/  IMAD.SHL.U32 R5, R18.reuse, 0x20, RZ ;  /* 0x0000002012057824 */ /* 0x040fe200078e00ff */
[C---:B------:R-:W-:Y:S01]  /*2bb0*/  LOP3.LUT P0, RZ, R18.reuse, 0x4, RZ, 0xc0, !PT ;  /* 0x0000000412ff7812 */ /* 0x040fe2000780c0ff */
[----:B------:R-:W-:Y:S01]  /*2bc0*/  IMAD.SHL.U32 R9, R18, 0x4, RZ ;  /* 0x0000000412097824 */ /* 0x000fe200078e00ff */
[----:B------:R-:W-:Y:S01]  /*2bd0*/  LOP3.LUT R4, R4, 0xe00, RZ, 0xc0, !PT ;  /* 0x00000e0004047812 */ /* 0x000fe200078ec0ff */
[----:B------:R-:W-:Y:S05]  /*2be0*/  WARPSYNC.ALL ;  /* 0x0000000000007948 */ /* 0x000fea0003800000 */
[----:B------:R-:W-:-:S02]  /*2bf0*/  LOP3.LUT R6, R5, 0xc0, RZ, 0xc0, !PT ;  /* 0x000000c005067812 */ /* 0x000fc400078ec0ff */
[----:B------:R-:W-:Y:S02]  /*2c00*/  LOP3.LUT R4, R4, 0x20, R5, 0xf8, !PT ;  /* 0x0000002004047812 */ /* 0x000fe400078ef805 */
[----:B------:R-:W-:Y:S02]  /*2c10*/  LOP3.LUT R6, R6, 0x8, R7, 0xf8, !PT ;  /* 0x0000000806067812 */ /* 0x000fe400078ef807 */
[----:B------:R-:W-:Y:S01]  /*2c20*/  LOP3.LUT R4, R4, 0x100, R5, 0xf8, !PT ;  /* 0x0000010004047812 */ /* 0x000fe200078ef805 */
[----:B------:R-:W-:Y:S01]  /*2c30*/  IMAD.U32 R5, RZ, RZ, UR40 ;  /* 0x00000028ff057e24 */ /* 0x000fe2000f8e00ff */
[----:B------:R-:W-:-:S04]  /*2c40*/  LOP3.LUT R9, R6, 0x18, R9, 0x78, !PT ;  /* 0x0000001806097812 */ /* 0x000fc800078e7809 */
[----:B------:R-:W-:-:S05]  /*2c50*/  LOP3.LUT R4, R4, R9, RZ, 0xfc, !PT ;  /* 0x0000000904047212 */ /* 0x000fca00078efcff */
[----:B------:R-:W-:-:S05]  /*2c60*/  IMAD R4, R5, 0x1000, R4 ;  /* 0x0000100005047824 */ /* 0x000fca00078e0204 */
[----:B------:R-:W-:-:S05]  /*2c70*/  LEA R8, R4, UR50, 0x1 ;  /* 0x0000003204087c11 */ /* 0x000fca000f8e08ff */
[C---:B------:R-:W-:Y:S02]  /*2c80*/  VIADD R5, R8.reuse, 0x200 ;  /* 0x0000020008057836 */ /* 0x040fe40000000000 */
[----:B------:R-:W-:Y:S02]  /*2c90*/  VIADD R4, R8, 0x220 ;  /* 0x0000022008047836 */ /* 0x000fe40000000000 */
[----:B------:R-:W-:Y:S01]  /*2ca0*/  @P0 VIADD R4, R5, 0xffffffe0 ;  /* 0xffffffe005040836 */ /* 0x000fe20000000000 */
[----:B------:R-:W1:Y:S05]  /*2cb0*/  LDSM.16.M88.4 R8, [R8+0x200] ;  /* 0x000200000808783b */ /* 0x000e6a0000000200 */
[----:B------:R-:W2:Y:S02]  /*2cc0*/  LDSM.16.M88.4 R4, [R4] ;  /* 0x000000000404783b */ /* 0x000ea40000000200 */
.L_x_52:
[----:B------:R-:W-:-:S04]  /*2cd0*/  UIADD3 UR4, UR40, 0x1, URZ ;  /* 0x0000000128047890 */ /* 0x000fc8000fffe03f */
[----:B------:R-:W-:-:S04]  /*2ce0*/  UISETP.NE.AND UP0, UPT, UR4, 0x3, UPT ;  /* 0x000000030400788c */ /* 0x000fc8000bf05270 */
[----:B------:R-:W-:Y:S02]  /*2cf0*/  USEL UR5, URZ, 0x1, UP0 ;  /* 0x000000013f057887 */ /* 0x000fe40008000000 */
[----:B------:R-:W-:-:S04]  /*2d00*/  USEL UR4, UR4, URZ, UP0 ;  /* 0x0000003f04047287 */ /* 0x000fc80008000000 */
[----:B------:R-:W-:Y:S02]  /*2d10*/  LOP3.LUT R3, R3, UR5, RZ, 0x3c, !PT ;  /* 0x0000000503037c12 */ /* 0x000fe4000f8e3cff */
[----:B------:R-:W-:-:S07]  /*2d20*/  IMAD.U32 R12, RZ, RZ, UR4 ;  /* 0x00000004ff0c7e24 */ /* 0x000fce000f8e00ff */
.L_x_49:
[----:B------:R-:W-:Y:S05]  /*2d30*/  BSYNC B0 ;  /* 0x0000000000007941 */ /* 0x000fea0003800000 */
.L_x_48:
[C---:B------:R-:W-:Y:S01]  /*2d40*/  IMAD.SHL.U32 R70, R18.reuse, 0x20, RZ ;  /* 0x0000002012467824 */ /* 0x040fe200078e00ff */
[----:B------:R-:W-:Y:S01]  /*2d50*/  SHF.R.U32.HI R23, RZ, 0x1, R18 ;  /* 0x00000001ff177819 */ /* 0x000fe20000011612 */
[C---:B------:R-:W-:Y:S01]  /*2d60*/  IMAD.SHL.U32 R21, R18.reuse, 0x10, RZ ;  /* 0x0000001012157824 */ /* 0x040fe200078e00ff */
[----:B-1----:R-:W-:Y:S01]  /*2d70*/  LOP3.LUT R62, R9, 0xffff0000, RZ, 0xc0, !PT ;  /* 0xffff0000093e7812 */ /* 0x002fe200078ec0ff */
[----:B------:R-:W-:Y:S01]  /*2d80*/  IMAD.SHL.U32 R72, R18, 0x4, RZ ;  /* 0x0000000412487824 */ /* 0x000fe200078e00ff */
[----:B------:R-:W-:Y:S01]  /*2d90*/  LOP3.LUT R20, R70, 0xc0, RZ, 0xc0, !PT ;  /* 0x000000c046147812 */ /* 0x000fe200078ec0ff */
[----:B------:R-:W-:Y:S01]  /*2da0*/  IMAD.U32 R14, R8, 0x10000, RZ ;  /* 0x00010000080e7824 */ /* 0x000fe200078e00ff */
[----:B------:R-:W-:Y:S01]  /*2db0*/  LOP3.LUT R21, R21, 0xe00, RZ, 0xc0, !PT ;  /* 0x00000e0015157812 */ /* 0x000fe200078ec0ff */
[----:B------:R-:W-:Y:S01]  /*2dc0*/  IMAD.U32 R64, R10, 0x10000, RZ ;  /* 0x000100000a407824 */ /* 0x000fe200078e00ff */
[----:B------:R-:W-:Y:S01]  /*2dd0*/  LOP3.LUT R23, R20, 0x8, R23, 0xf8, !PT ;  /* 0x0000000814177812 */ /* 0x000fe200078ef817 */
[----:B------:R-:W-:Y:S01]  /*2de0*/  IMAD.U32 R20, R9, 0x10000, RZ ;  /* 0x0001000009147824 */ /* 0x000fe200078e00ff */
[----:B------:R-:W-:Y:S01]  /*2df0*/  LOP3.LUT R21, R21, 0x20, R70, 0xf8, !PT ;  /* 0x0000002015157812 */ /* 0x000fe200078ef846 */
[C-C-:B-----5:R-:W-:Y:S01]  /*2e00*/  FFMA R26, R58.reuse, R26, R13.reuse ;  /* 0x0000001a3a1a7223 */ /* 0x160fe2000000000d */
[----:B------:R-:W-:Y:S01]  /*2e10*/  LOP3.LUT R86, R23, 0x18, R72, 0x78, !PT ;  /* 0x0000001817567812 */ /* 0x000fe200078e7848 */
[----:B------:R-:W-:Y:S01]  /*2e20*/  FFMA R27, R58, R27, R13 ;  /* 0x0000001b3a1b7223 */ /* 0x000fe2000000000d */
[----:B------:R-:W-:Y:S01]  /*2e30*/  LOP3.LUT R21, R21, 0x100, R70, 0xf8, !PT ;  /* 0x0000010015157812 */ /* 0x000fe200078ef846 */
[C---:B--2---:R-:W-:Y:S01]  /*2e40*/  IMAD.U32 R70, R4.reuse, 0x10000, RZ ;  /* 0x0001000004467824 */ /* 0x044fe200078e00ff */
[----:B------:R-:W-:Y:S01]  /*2e50*/  LOP3.LUT R72, R4, 0xffff0000, RZ, 0xc0, !PT ;  /* 0xffff000004487812 */ /* 0x000fe200078ec0ff */
[-C--:B------:R-:W-:Y:S01]  /*2e60*/  FMUL R23, R20, R63.reuse ;  /* 0x0000003f14177220 */ /* 0x080fe20000400000 */
[----:B------:R-:W-:Y:S01]  /*2e70*/  LOP3.LUT R4, R18, 0xff, RZ, 0xc0, !PT ;  /* 0x000000ff12047812 */ /* 0x000fe200078ec0ff */
[-C--:B------:R-:W-:Y:S01]  /*2e80*/  FMUL R62, R62, R63.reuse ;  /* 0x0000003f3e3e7220 */ /* 0x080fe20000400000 */
[----:B------:R-:W-:Y:S01]  /*2e90*/  LOP3.LUT R8, R8, 0xffff0000, RZ, 0xc0, !PT ;  /* 0xffff000008087812 */ /* 0x000fe200078ec0ff */
[----:B------:R-:W-:Y:S01]  /*2ea0*/  FMUL R65, R64, R63 ;  /* 0x0000003f40417220 */ /* 0x000fe20000400000 */
[----:B------:R-:W-:Y:S01]  /*2eb0*/  LOP3.LUT R10, R10, 0xffff0000, RZ, 0xc0, !PT ;  /* 0xffff00000a0a7812 */ /* 0x000fe200078ec0ff */
[----:B------:R-:W-:Y:S01]  /*2ec0*/  VIADD R4, R4, 0x1f ;  /* 0x0000001f04047836 */ /* 0x000fe20000000000 */
[----:B------:R-:W-:Y:S01]  /*2ed0*/  LOP3.LUT R79, R21, R86, RZ, 0xfc, !PT ;  /* 0x00000056154f7212 */ /* 0x000fe200078efcff */
[C-C-:B------:R-:W-:Y:S01]  /*2ee0*/  FFMA R24, R58.reuse, R24, R15.reuse ;  /* 0x000000183a187223 */ /* 0x140fe2000000000f */
[C-C-:B------:R-:W-:Y:S01]  /*2ef0*/  FFMA R25, R58.reuse, R25, R15.reuse ;  /* 0x000000193a197223 */ /* 0x140fe2000000000f */
[C-C-:B------:R-:W-:Y:S01]  /*2f00*/  FFMA R28, R58.reuse, R28, R15.reuse ;  /* 0x0000001c3a1c7223 */ /* 0x140fe2000000000f */
[----:B------:R-:W-:Y:S01]  /*2f10*/  FFMA R29, R58, R29, R15 ;  /* 0x0000001d3a1d7223 */ /* 0x000fe2000000000f */
[-C--:B------:R-:W-:Y:S01]  /*2f20*/  FMUL R21, R14, R63.reuse ;  /* 0x0000003f0e157220 */ /* 0x080fe20000400000 */
[-C--:B------:R-:W-:Y:S01]  /*2f30*/  FMUL R86, R8, R63.reuse ;  /* 0x0000003f08567220 */ /* 0x080fe20000400000 */
[----:B------:R-:W-:Y:S01]  /*2f40*/  FMUL R64, R10, R63 ;  /* 0x0000003f0a407220 */ /* 0x000fe20000400000 */
[C---:B------:R-:W-:Y:S01]  /*2f50*/  IMAD.U32 R74, R5.reuse, 0x10000, RZ ;  /* 0x00010000054a7824 */ /* 0x040fe200078e00ff */
[----:B------:R-:W-:Y:S01]  /*2f60*/  LOP3.LUT R76, R5, 0xffff0000, RZ, 0xc0, !PT ;  /* 0xffff0000054c7812 */ /* 0x000fe200078ec0ff */
[C---:B------:R-:W-:Y:S01]  /*2f70*/  IMAD.U32 R78, R6.reuse, 0x10000, RZ ;  /* 0x00010000064e7824 */ /* 0x040fe200078e00ff */
[----:B------:R-:W-:Y:S01]  /*2f80*/  LOP3.LUT R80, R6, 0xffff0000, RZ, 0xc0, !PT ;  /* 0xffff000006507812 */ /* 0x000fe200078ec0ff */
[----:B------:R-:W-:Y:S01]  /*2f90*/  FADD R5, R26, R23 ;  /* 0x000000171a057221 */ /* 0x000fe20000000000 */
[----:B------:R-:W-:Y:S01]  /*2fa0*/  ISETP.GT.U32.AND P0, PT, R4, 0x3e, PT ;  /* 0x0000003e0400780c */ /* 0x000fe20003f04070 */
[----:B------:R-:W-:Y:S01]  /*2fb0*/  FADD R6, R27, R62 ;  /* 0x0000003e1b067221 */ /* 0x000fe20000000000 */
[----:B------:R-:W-:Y:S01]  /*2fc0*/  FADD R4, R24, R21 ;  /* 0x0000001518047221 */ /* 0x000fe20000000000 */
[----:B------:R-:W-:Y:S01]  /*2fd0*/  FADD R25, R25, R86 ;  /* 0x0000005619197221 */ /* 0x000fe20000000000 */
[----:B------:R-:W-:Y:S01]  /*2fe0*/  FADD R28, R28, R65 ;  /* 0x000000411c1c7221 */ /* 0x000fe20000000000 */
[----:B------:R-:W-:Y:S01]  /*2ff0*/  FADD R29, R29, R64 ;  /* 0x000000401d1d7221 */ /* 0x000fe20000000000 */
[C---:B------:R-:W-:Y:S01]  /*3000*/  LOP3.LUT R68, R11.reuse, 0xffff0000, RZ, 0xc0, !PT ;  /* 0xffff00000b447812 */ /* 0x040fe200078ec0ff */
[----:B------:R-:W-:Y:S01]  /*3010*/  IMAD.U32 R66, R11, 0x10000, RZ ;  /* 0x000100000b427824 */ /* 0x000fe200078e00ff */
[C---:B------:R-:W-:Y:S01]  /*3020*/  LOP3.LUT R84, R7.reuse, 0xffff0000, RZ, 0xc0, !PT ;  /* 0xffff000007547812 */ /* 0x040fe200078ec0ff */
[----:B------:R-:W-:Y:S01]  /*3030*/  IMAD.U32 R82, R7, 0x10000, RZ ;  /* 0x0001000007527824 */ /* 0x000fe200078e00ff */
[----:B------:R-:W-:Y:S01]  /*3040*/  F2FP.RELU.BF16.F32.PACK_AB R5, R6, R5 ;  /* 0x000000050605723e */ /* 0x000fe200000018ff */
[----:B------:R-:W-:Y:S01]  /*3050*/  IMAD.U32 R24, RZ, RZ, UR40 ;  /* 0x00000028ff187e24 */ /* 0x000fe2000f8e00ff */
[----:B------:R-:W-:Y:S01]  /*3060*/  F2FP.RELU.BF16.F32.PACK_AB R4, R25, R4 ;  /* 0x000000041904723e */ /* 0x000fe200000018ff */
[C-C-:B------:R-:W-:Y:S01]  /*3070*/  FFMA R30, R58.reuse, R30, R13.reuse ;  /* 0x0000001e3a1e7223 */ /* 0x140fe2000000000d */
[----:B------:R-:W-:Y:S01]  /*3080*/  F2FP.RELU.BF16.F32.PACK_AB R6, R29, R28 ;  /* 0x0000001c1d06723e */ /* 0x000fe200000018ff */
[--C-:B------:R-:W-:Y:S01]  /*3090*/  FFMA R31, R58, R31, R13.reuse ;  /* 0x0000001f3a1f7223 */ /* 0x100fe2000000000d */
[-C--:B------:R-:W-:Y:S01]  /*30a0*/  FMUL R67, R66, R63.reuse ;  /* 0x0000003f42437220 */ /* 0x080fe20000400000 */
[----:B------:R-:W-:Y:S01]  /*30b0*/  FMUL R68, R68, R63 ;  /* 0x0000003f44447220 */ /* 0x000fe20000400000 */
[C-C-:B------:R-:W-:Y:S01]  /*30c0*/  FFMA R34, R58.reuse, R34, R13.reuse ;  /* 0x000000223a227223 */ /* 0x140fe2000000000d */
[C-C-:B------:R-:W-:Y:S01]  /*30d0*/  FFMA R35, R58.reuse, R35, R13.reuse ;  /* 0x000000233a237223 */ /* 0x140fe2000000000d */
[C-C-:B------:R-:W-:Y:S01]  /*30e0*/  FFMA R38, R58.reuse, R38, R13.reuse ;  /* 0x000000263a267223 */ /* 0x140fe2000000000d */
[----:B------:R-:W-:Y:S01]  /*30f0*/  FFMA R39, R58, R39, R13 ;  /* 0x000000273a277223 */ /* 0x000fe2000000000d */
[-C--:B------:R-:W-:Y:S01]  /*3100*/  FMUL R25, R74, R63.reuse ;  /* 0x0000003f4a197220 */ /* 0x080fe20000400000 */
[-C--:B------:R-:W-:Y:S01]  /*3110*/  FMUL R76, R76, R63.reuse ;  /* 0x0000003f4c4c7220 */ /* 0x080fe20000400000 */
[-C--:B------:R-:W-:Y:S01]  /*3120*/  FMUL R29, R82, R63.reuse ;  /* 0x0000003f521d7220 */ /* 0x080fe20000400000 */
[----:B------:R-:W-:Y:S01]  /*3130*/  FMUL R84, R84, R63 ;  /* 0x0000003f54547220 */ /* 0x000fe20000400000 */
[C-C-:B------:R-:W-:Y:S01]  /*3140*/  FFMA R32, R58.reuse, R32, R15.reuse ;  /* 0x000000203a207223 */ /* 0x140fe2000000000f */
[--C-:B------:R-:W-:Y:S01]  /*3150*/  FFMA R33, R58, R33, R15.reuse ;  /* 0x000000213a217223 */ /* 0x100fe2000000000f */
[-C--:B------:R-:W-:Y:S01]  /*3160*/  FMUL R69, R70, R63.reuse ;  /* 0x0000003f46457220 */ /* 0x080fe20000400000 */
[----:B------:R-:W-:Y:S01]  /*3170*/  FMUL R72, R72, R63 ;  /* 0x0000003f48487220 */ /* 0x000fe20000400000 */
[C-C-:B------:R-:W-:Y:S01]  /*3180*/  FFMA R36, R58.reuse, R36, R15.reuse ;  /* 0x000000243a247223 */ /* 0x140fe2000000000f */
[----:B------:R-:W-:Y:S01]  /*3190*/  FFMA R37, R58, R37, R15 ;  /* 0x000000253a257223 */ /* 0x000fe2000000000f */
[----:B------:R-:W-:-:S02]  /*31a0*/  IMAD.MOV.U32 R20, RZ, RZ, 0x20 ;  /* 0x00000020ff147424 */ /* 0x000fc400078e00ff */
[-C--:B------:R-:W-:Y:S01]  /*31b0*/  FMUL R27, R78, R63.reuse ;  /* 0x0000003f4e1b7220 */ /* 0x080fe20000400000 */
[----:B------:R-:W-:Y:S01]  /*31c0*/  FMUL R80, R80, R63 ;  /* 0x0000003f50507220 */ /* 0x000fe20000400000 */
[----:B------:R-:W-:Y:S01]  /*31d0*/  IMAD R24, R24, 0x1000, R79 ;  /* 0x0000100018187824 */ /* 0x000fe200078e024f */
[----:B------:R-:W-:Y:S01]  /*31e0*/  LOP3.LUT P2, RZ, R18, 0x4, RZ, 0xc0, !PT ;  /* 0x0000000412ff7812 */ /* 0x000fe2000784c0ff */
[----:B------:R-:W-:Y:S01]  /*31f0*/  FADD R7, R30, R67 ;  /* 0x000000431e077221 */ /* 0x000fe20000000000 */
        /* <DEDUP_REMOVED lines=9> */
[----:B------:R-:W-:Y:S01]  /*3290*/  SEL R20, R20, 0xffffffe0, !P2 ;  /* 0xffffffe014147807 */ /* 0x000fe20005000000 */
[----:B------:R-:W-:Y:S05]  /*32a0*/  WARPSYNC.ALL ;  /* 0x0000000000007948 */ /* 0x000fea0003800000 */
[----:B------:R-:W-:Y:S01]  /*32b0*/  LEA R31, R24, UR50, 0x1 ;  /* 0x00000032181f7c11 */ /* 0x000fe2000f8e08ff */
[----:B------:R-:W-:Y:S01]  /*32c0*/  BSSY B0, `(.L_x_53) ;  /* 0x0000017000007945 */ /* 0x000fe20003800000 */
[----:B------:R-:W-:-:S02]  /*32d0*/  F2FP.RELU.BF16.F32.PACK_AB R7, R8, R7 ;  /* 0x000000070807723e */ /* 0x000fc400000018ff */
[----:B------:R-:W-:Y:S02]  /*32e0*/  F2FP.RELU.BF16.F32.PACK_AB R9, R10, R9 ;  /* 0x000000090a09723e */ /* 0x000fe400000018ff */
[----:B------:R-:W-:Y:S01]  /*32f0*/  F2FP.RELU.BF16.F32.PACK_AB R11, R14, R11 ;  /* 0x0000000b0e0b723e */ /* 0x000fe200000018ff */
[----:B------:R1:W-:Y:S01]  /*3300*/  STSM.16.M88.4 [R31+0x200], R4 ;  /* 0x000200041f007844 */ /* 0x0003e20000000200 */
[----:B------:R-:W-:Y:S02]  /*3310*/  F2FP.RELU.BF16.F32.PACK_AB R8, R33, R32 ;  /* 0x000000202108723e */ /* 0x000fe400000018ff */
[----:B------:R-:W-:Y:S02]  /*3320*/  F2FP.RELU.BF16.F32.PACK_AB R10, R37, R36 ;  /* 0x00000024250a723e */ /* 0x000fe400000018ff */
[----:B------:R-:W-:-:S05]  /*3330*/  IADD3 R14, R20, 0x200, R31 ;  /* 0x00000200140e7810 */ /* 0x000fca0007ffe01f */
[----:B------:R1:W-:Y:S01]  /*3340*/  STSM.16.M88.4 [R14], R8 ;  /* 0x000000080e007844 */ /* 0x0003e20000000200 */
[----:B------:R-:W-:Y:S01]  /*3350*/  @!PT LDS RZ, [RZ] ;  /* 0x00000000fffff984 */ /* 0x000fe20000000800 */
[----:B------:R-:W-:Y:S01]  /*3360*/  @!PT LDS RZ, [RZ] ;  /* 0x00000000fffff984 */ /* 0x000fe20000000800 */
[----:B------:R-:W-:Y:S01]  /*3370*/  @!PT LDS RZ, [RZ] ;  /* 0x00000000fffff984 */ /* 0x000fe20000000800 */
[----:B------:R-:W-:Y:S01]  /*3380*/  @!PT LDS RZ, [RZ] ;  /* 0x00000000fffff984 */ /* 0x000fe20000000800 */
[----:B------:R2:W-:Y:S06]  /*3390*/  MEMBAR.ALL.CTA ;  /* 0x0000000000007992 */ /* 0x0005ec0000008000 */
[----:B--2---:R-:W2:Y:S02]  /*33a0*/  FENCE.VIEW.ASYNC.S ;  /* 0x00000000000073c6 */ /* 0x004ea40000000000 */
[----:B--2---:R-:W-:Y:S06]  /*33b0*/  BAR.SYNC.DEFER_BLOCKING 0x1, 0x100 ;  /* 0x0044000000007b1d */ /* 0x004fec0000010000 */
[----:B------:R-:W-:Y:S05]  /*33c0*/  @P0 BRA `(.L_x_54) ;  /* 0x0000000000180947 */ /* 0x000fea0003800000 */
[----:B------:R-:W-:Y:S02]  /*33d0*/  ULEA UR44, UR40, UR50, 0xd ;  /* 0x00000032282c7291 */ /* 0x000fe4000f8e683f */
[----:B------:R-:W-:Y:S02]  /*33e0*/  UIADD3 UR4, UP0, UR56, 0x4f0, URZ ;  /* 0x000004f038047890 */ /* 0x000fe4000ff1e03f */
[----:B------:R-:W-:Y:S02]  /*33f0*/  UIADD3 UR44, UR44, 0x200, URZ ;  /* 0x000002002c2c7890 */ /* 0x000fe4000fffe03f */
[----:B------:R-:W-:-:S09]  /*3400*/  UIADD3.X UR5, URZ, UR57, URZ, UP0, !UPT ;  /* 0x000000393f057290 */ /* 0x000fd200087fe43f */
[----:B------:R2:W-:Y:S02]  /*3410*/  UTMASTG.3D [UR44], [UR4] ;  /* 0x0000002c040073b5 */ /* 0x0005e40008010000 */
[----:B--2---:R0:W-:Y:S02]  /*3420*/  UTMACMDFLUSH ;  /* 0x00000000000079b7 */ /* 0x0041e40000000000 */
.L_x_54:
[----:B------:R-:W-:Y:S05]  /*3430*/  BSYNC B0 ;  /* 0x0000000000007941 */ /* 0x000fea0003800000 */
.L_x_53:
[----:B------:R-:W-:Y:S01]  /*3440*/  UIADD3 UR4, UR40, 0x1, URZ ;  /* 0x0000000128047890 */ /* 0x000fe2000fffe03f */
[----:B------:R-:W-:Y:S01]  /*3450*/  BSSY B0, `(.L_x_55) ;  /* 0x0000008000007945 */ /* 0x000fe20003800000 */
[----:B------:R-:W-:Y:S02]  /*3460*/  UIADD3 UR8, UR48, UR39, URZ ;  /* 0x0000002730087290 */ /* 0x000fe4000fffe03f */
[----:B------:R-:W-:-:S04]  /*3470*/  UISETP.NE.AND UP0, UPT, UR4, 0x3, UPT ;  /* 0x000000030400788c */ /* 0x000fc8000bf05270 */
[----:B------:R-:W-:Y:S02]  /*3480*/  USEL UR9, URZ, 0x1, UP0 ;  /* 0x000000013f097887 */ /* 0x000fe40008000000 */
[----:B------:R-:W-:Y:S02]  /*3490*/  USEL UR10, UR4, URZ, UP0 ;  /* 0x0000003f040a7287 */ /* 0x000fe40008000000 */
[----:B------:R-:W-:Y:S01]  /*34a0*/  ULOP3.LUT UR9, UR43, UR9, URZ, 0x3c, !UPT ;  /* 0x000000092b097292 */ /* 0x000fe2000f8e3c3f */
[----:B------:R-:W-:Y:S11]  /*34b0*/  @P0 BRA `(.L_x_56) ;  /* 0x0000000000040947 */ /* 0x000ff60003800000 */
[----:B------:R-:W-:-:S04]  /*34c0*/  DEPBAR.LE SB0, 0x1 ;  /* 0x000080400000791a */ /* 0x000fc80000000000 */
.L_x_56:
[----:B------:R-:W-:Y:S05]  /*34d0*/  BSYNC B0 ;  /* 0x0000000000007941 */ /* 0x000fea0003800000 */
.L_x_55:
[----:B------:R-:W-:Y:S01]  /*34e0*/  USHF.R.U32.HI UR4, URZ, 0x3, UR8 ;  /* 0x000000033f047899 */ /* 0x000fe20008011608 */
[----:B------:R-:W-:Y:S01]  /*34f0*/  BAR.SYNC.DEFER_BLOCKING 0x1, 0x100 ;  /* 0x0044000000007b1d */ /* 0x000fe20000010000 */
[----:B------:R-:W-:Y:S01]  /*3500*/  UISETP.GT.U32.AND UP0, UPT, UR8, 0x7, UPT ;  /* 0x000000070800788c */ /* 0x000fe2000bf04070 */
[----:B------:R-:W-:Y:S01]  /*3510*/  ISETP.NE.AND P2, PT, RZ, UR37, PT ;  /* 0x00000025ff007c0c */ /* 0x000fe2000bf45270 */
[----:B------:R-:W-:Y:S02]  /*3520*/  ULOP3.LUT UR4, UR4, 0x1, URZ, 0xc0, !UPT ;  /* 0x0000000104047892 */ /* 0x000fe4000f8ec03f */
[----:B------:R-:W-:Y:S02]  /*3530*/  UISETP.LT.U32.AND UP1, UPT, UR48, 0x8, UP0 ;  /* 0x000000083000788c */ /* 0x000fe40008721070 */
[----:B------:R-:W-:Y:S02]  /*3540*/  UISETP.NE.U32.AND UP2, UPT, UR4, 0x1, UPT ;  /* 0x000000010400788c */ /* 0x000fe4000bf45070 */
[----:B------:R-:W-:-:S02]  /*3550*/  USEL UR5, URZ, 0x1, !UP1 ;  /* 0x000000013f057887 */ /* 0x000fc4000c800000 */
[----:B------:R-:W-:-:S04]  /*3560*/  UISETP.GT.U32.AND UP0, UPT, UR48, 0x7, !UP2 ;  /* 0x000000073000788c */ /* 0x000fc8000d704070 */
[----:B------:R-:W-:-:S04]  /*3570*/  USEL UR4, URZ, 0x1, !UP0 ;  /* 0x000000013f047887 */ /* 0x000fc8000c000000 */
[----:B------:R-:W-:Y:S01]  /*3580*/  ULOP3.LUT UR38, UR4, UR38, UR5, 0x96, !UPT ;  /* 0x0000002604267292 */ /* 0x000fe2000f8e9605 */
[----:B------:R-:W-:Y:S11]  /*3590*/  @!P2 BRA `(.L_x_57) ;  /* 0x000000000034a947 */ /* 0x000ff60003800000 */
[----:B------:R-:W-:Y:S04]  /*35a0*/  BSSY B0, `(.L_x_58) ;  /* 0x0000009000007945 */ /* 0x000fe80003800000 */
[----:B------:R-:W-:Y:S05]  /*35b0*/  @P1 BRA `(.L_x_59) ;  /* 0x00000000001c1947 */ /* 0x000fea0003800000 */
[----:B------:R-:W-:-:S13]  /*35c0*/  ISETP.NE.AND P2, PT, R71, 0x3, PT ;  /* 0x000000034700780c */ /* 0x000fda0003f45270 */
[----:B------:R-:W-:Y:S05]  /*35d0*/  @!P2 BRA `(.L_x_60) ;  /* 0x000000000004a947 */ /* 0x000fea0003800000 */
[----:B------:R-:W-:Y:S01]  /*35e0*/  BPT.TRAP 0x1 ;  /* 0x000000040000795c */ /* 0x000fe20000300000 */
.L_x_60:
[----:B------:R-:W-:-:S04]  /*35f0*/  ULEA UR4, UR36, UR50, 0x3 ;  /* 0x0000003224047291 */ /* 0x000fc8000f8e183f */
[----:B------:R-:W-:-:S04]  /*3600*/  UIADD3 UR4, UR4, 0x98, URZ ;  /* 0x0000009804047890 */ /* 0x000fc8000fffe03f */
[----:B------:R-:W-:-:S09]  /*3610*/  UPRMT UR4, UR49, 0x654, UR4 ;  /* 0x0000065431047896 */ /* 0x000fd20008000004 */
[----:B------:R-:W-:Y:S03]  /*3620*/  SYNCS.ARRIVE.TRANS64.RED.A1T0 RZ, [UR4], RZ ;  /* 0x000000ffffff79a7 */ /* 0x000fe60008100404 */
.L_x_59:
[----:B------:R-:W-:Y:S05]  /*3630*/  BSYNC B0 ;  /* 0x0000000000007941 */ /* 0x000fea0003800000 */
.L_x_58:
[----:B------:R-:W-:-:S04]  /*3640*/  UIADD3 UR36, UR36, 0x1, URZ ;  /* 0x0000000124247890 */ /* 0x000fc8000fffe03f */
[----:B------:R-:W-:-:S04]  /*3650*/  UISETP.NE.AND UP0, UPT, UR36, 0x3, UPT ;  /* 0x000000032400788c */ /* 0x000fc8000bf05270 */
[----:B------:R-:W-:-:S12]  /*3660*/  USEL UR36, UR36, URZ, UP0 ;  /* 0x0000003f24247287 */ /* 0x000fd80008000000 */
.L_x_57:
[----:B------:R-:W-:Y:S04]  /*3670*/  BSSY B0, `(.L_x_61) ;  /* 0x0000032000007945 */ /* 0x000fe80003800000 */
[----:B------:R-:W-:Y:S05]  /*3680*/  @P1 BRA `(.L_x_62) ;  /* 0x0000000000c01947 */ /* 0x000fea0003800000 */
[----:B------:R-:W-:-:S13]  /*3690*/  ISETP.NE.AND P2, PT, R71, 0x3, PT ;  /* 0x000000034700780c */ /* 0x000fda0003f45270 */
[----:B------:R-:W-:Y:S05]  /*36a0*/  @!P2 BRA `(.L_x_63) ;  /* 0x000000000004a947 */ /* 0x000fea0003800000 */
[----:B------:R-:W-:Y:S01]  /*36b0*/  BPT.TRAP 0x1 ;  /* 0x000000040000795c */ /* 0x000fe20000300000 */
.L_x_63:
[----:B------:R-:W-:Y:S01]  /*36c0*/  SHF.L.U32 R3, R3, 0x1f, RZ ;  /* 0x0000001f03037819 */ /* 0x000fe200000006ff */
[----:B------:R-:W-:Y:S01]  /*36d0*/  BSSY B1, `(.L_x_64) ;  /* 0x0000004000017945 */ /* 0x000fe20003800000 */
[----:B-1----:R-:W-:-:S04]  /*36e0*/  LEA R4, R12, UR50, 0x3 ;  /* 0x000000320c047c11 */ /* 0x002fc8000f8e18ff */
[----:B------:R-:W1:Y:S02]  /*36f0*/  SYNCS.PHASECHK.TRANS64.TRYWAIT P2, [R4+URZ+0x80], R3 ;  /* 0x00008003040075a7 */ /* 0x000e64000804017f */
[----:B-1----:R-:W-:Y:S05]  /*3700*/  @!P2 BRA `(.L_x_65) ;  /* 0x0000003800dca947 */ /* 0x002fea0003800000 */
.L_x_139:
[----:B------:R-:W-:Y:S05]  /*3710*/  BSYNC B1 ;  /* 0x0000000000017941 */ /* 0x000fea0003800000 */
.L_x_64:
[----:B------:R-:W-:Y:S05]  /*3720*/  @P3 BRA `(.L_x_62) ;  /* 0x0000000000983947 */ /* 0x000fea0003800000 */
[----:B------:R-:W-:Y:S01]  /*3730*/  IMAD R12, R12, 0x1000, R79 ;  /* 0x000010000c0c7824 */ /* 0x000fe200078e024f */
[----:B------:R-:W-:Y:S05]  /*3740*/  WARPSYNC.ALL ;  /* 0x0000000000007948 */ /* 0x000fea0003800000 */
[----:B-1----:R-:W-:-:S05]  /*3750*/  LEA R3, R12, UR50, 0x1 ;  /* 0x000000320c037c11 */ /* 0x002fca000f8e08ff */
[----:B------:R-:W-:Y:S01]  /*3760*/  IMAD.IADD R25, R20, 0x1, R3 ;  /* 0x0000000114197824 */ /* 0x000fe200078e0203 */
[----:B------:R-:W1:Y:S05]  /*3770*/  LDSM.16.M88.4 R4, [R3+0x200] ;  /* 0x000200000304783b */ /* 0x000e6a0000000200 */
[----:B------:R-:W2:Y:S01]  /*3780*/  LDSM.16.M88.4 R24, [R25+0x200] ;  /* 0x000200001918783b */ /* 0x000ea20000000200 */
[C---:B-1----:R-:W-:Y:S01]  /*3790*/  IMAD.U32 R8, R4.reuse, 0x10000, RZ ;  /* 0x0001000004087824 */ /* 0x042fe200078e00ff */
[----:B------:R-:W-:Y:S01]  /*37a0*/  LOP3.LUT R4, R4, 0xffff0000, RZ, 0xc0, !PT ;  /* 0xffff000004047812 */ /* 0x000fe200078ec0ff */
[C---:B------:R-:W-:Y:S01]  /*37b0*/  IMAD.U32 R12, R6.reuse, 0x10000, RZ ;  /* 0x00010000060c7824 */ /* 0x040fe200078e00ff */
[C---:B------:R-:W-:Y:S01]  /*37c0*/  LOP3.LUT R62, R5.reuse, 0xffff0000, RZ, 0xc0, !PT ;  /* 0xffff0000053e7812 */ /* 0x040fe200078ec0ff */
[----:B------:R-:W-:Y:S01]  /*37d0*/  IMAD.U32 R10, R5, 0x10000, RZ ;  /* 0x00010000050a7824 */ /* 0x000fe200078e00ff */
[----:B------:R-:W-:Y:S01]  /*37e0*/  LOP3.LUT R6, R6, 0xffff0000, RZ, 0xc0, !PT ;  /* 0xffff000006067812 */ /* 0x000fe200078ec0ff */
[----:B--2---:R-:W-:Y:S01]  /*37f0*/  IMAD.U32 R28, R24, 0x10000, RZ ;  /* 0x00010000181c7824 */ /* 0x004fe200078e00ff */
[C---:B------:R-:W-:Y:S01]  /*3800*/  LOP3.LUT R68, R7.reuse, 0xffff0000, RZ, 0xc0, !PT ;  /* 0xffff000007447812 */ /* 0x040fe200078ec0ff */
[----:B------:R-:W-:Y:S01]  /*3810*/  IMAD.U32 R32, R26, 0x10000, RZ ;  /* 0x000100001a207824 */ /* 0x000fe200078e00ff */
[----:B------:R-:W-:Y:S01]  /*3820*/  LOP3.LUT R24, R24, 0xffff0000, RZ, 0xc0, !PT ;  /* 0xffff000018187812 */ /* 0x000fe200078ec0ff */
[----:B------:R-:W-:Y:S01]  /*3830*/  IMAD.U32 R14, R7, 0x10000, RZ ;  /* 0x00010000070e7824 */ /* 0x000fe200078e00ff */
[C---:B------:R-:W-:Y:S01]  /*3840*/  LOP3.LUT R76, R25.reuse, 0xffff0000, RZ, 0xc0, !PT ;  /* 0xffff0000194c7812 */ /* 0x040fe200078ec0ff */
[----:B------:R-:W-:Y:S01]  /*3850*/  IMAD.U32 R30, R25, 0x10000, RZ ;  /* 0x00010000191e7824 */ /* 0x000fe200078e00ff */
[----:B------:R-:W-:Y:S01]  /*3860*/  LOP3.LUT R26, R26, 0xffff0000, RZ, 0xc0, !PT ;  /* 0xffff00001a1a7812 */ /* 0x000fe200078ec0ff */
[C---:B------:R-:W-:Y:S01]  /*3870*/  IMAD.U32 R34, R27.reuse, 0x10000, RZ ;  /* 0x000100001b227824 */ /* 0x040fe200078e00ff */
[----:B------:R-:W-:Y:S01]  /*3880*/  LOP3.LUT R84, R27, 0xffff0000, RZ, 0xc0, !PT ;  /* 0xffff00001b547812 */ /* 0x000fe200078ec0ff */
[-C--:B------:R-:W-:Y:S01]  /*3890*/  FMUL R21, R8, R63.reuse ;  /* 0x0000003f08157220 */ /* 0x080fe20000400000 */
        /* <DEDUP_REMOVED lines=14> */
[----:B------:R-:W-:-:S07]  /*3980*/  FMUL R84, R84, R63 ;  /* 0x0000003f54547220 */ /* 0x000fce0000400000 */
.L_x_62:
[----:B------:R-:W-:Y:S05]  /*3990*/  BSYNC B0 ;  /* 0x0000000000007941 */ /* 0x000fea0003800000 */
.L_x_61:
[----:B-1----:R-:W-:Y:S02]  /*39a0*/  IMAD.U32 R4, RZ, RZ, UR10 ;  /* 0x0000000aff047e24 */ /* 0x002fe4000f8e00ff */
[C-C-:B------:R-:W-:Y:S01]  /*39b0*/  FFMA R40, R58.reuse, R40, R15.reuse ;  /* 0x000000283a287223 */ /* 0x140fe2000000000f */
[C-C-:B------:R-:W-:Y:S01]  /*39c0*/  FFMA R41, R58.reuse, R41, R15.reuse ;  /* 0x000000293a297223 */ /* 0x140fe2000000000f */
[C-C-:B------:R-:W-:Y:S01]  /*39d0*/  FFMA R48, R58.reuse, R48, R15.reuse ;  /* 0x000000303a307223 */ /* 0x140fe2000000000f */
[C---:B------:R-:W-:Y:S01]  /*39e0*/  FFMA R49, R58.reuse, R49, R15 ;  /* 0x000000313a317223 */ /* 0x040fe2000000000f */
[C-C-:B------:R-:W-:Y:S01]  /*39f0*/  FFMA R42, R58.reuse, R42, R13.reuse ;  /* 0x0000002a3a2a7223 */ /* 0x140fe2000000000d */
[C---:B------:R-:W-:Y:S01]  /*3a00*/  FFMA R43, R58.reuse, R43, R13 ;  /* 0x0000002b3a2b7223 */ /* 0x040fe2000000000d */
[C-C-:B------:R-:W-:Y:S01]  /*3a10*/  FFMA R44, R58.reuse, R44, R15.reuse ;  /* 0x0000002c3a2c7223 */ /* 0x140fe2000000000f */
[C---:B------:R-:W-:Y:S01]  /*3a20*/  FFMA R45, R58.reuse, R45, R15 ;  /* 0x0000002d3a2d7223 */ /* 0x040fe2000000000f */
[C-C-:B------:R-:W-:Y:S01]  /*3a30*/  FFMA R46, R58.reuse, R46, R13.reuse ;  /* 0x0000002e3a2e7223 */ /* 0x140fe2000000000d */
[C-C-:B------:R-:W-:Y:S01]  /*3a40*/  FFMA R47, R58.reuse, R47, R13.reuse ;  /* 0x0000002f3a2f7223 */ /* 0x140fe2000000000d */
[C-C-:B------:R-:W-:Y:S01]  /*3a50*/  FFMA R50, R58.reuse, R50, R13.reuse ;  /* 0x000000323a327223 */ /* 0x140fe2000000000d */
[C-C-:B------:R-:W-:Y:S01]  /*3a60*/  FFMA R51, R58.reuse, R51, R13.reuse ;  /* 0x000000333a337223 */ /* 0x140fe2000000000d */
[C---:B------:R-:W-:Y:S01]  /*3a70*/  FFMA R54, R58.reuse, R54, R13 ;  /* 0x000000363a367223 */ /* 0x040fe2000000000d */
[C-C-:B------:R-:W-:Y:S01]  /*3a80*/  FFMA R52, R58.reuse, R52, R15.reuse ;  /* 0x000000343a347223 */ /* 0x140fe2000000000f */
[C---:B------:R-:W-:Y:S01]  /*3a90*/  FFMA R53, R58.reuse, R53, R15 ;  /* 0x000000353a357223 */ /* 0x040fe2000000000f */
[----:B------:R-:W-:Y:S01]  /*3aa0*/  FFMA R13, R58, R55, R13 ;  /* 0x000000373a0d7223 */ /* 0x000fe2000000000d */
[----:B------:R-:W-:-:S02]  /*3ab0*/  IMAD R3, R4, 0x1000, R79 ;  /* 0x0000100004037824 */ /* 0x000fc400078e024f */
        /* <DEDUP_REMOVED lines=16> */
[----:B------:R-:W-:Y:S01]  /*3bc0*/  LEA R3, R3, UR50, 0x1 ;  /* 0x0000003203037c11 */ /* 0x000fe2000f8e08ff */
[----:B------:R-:W-:Y:S05]  /*3bd0*/  WARPSYNC.ALL ;  /* 0x0000000000007948 */ /* 0x000fea0003800000 */
[----:B------:R-:W-:Y:S01]  /*3be0*/  F2FP.RELU.BF16.F32.PACK_AB R40, R41, R40 ;  /* 0x000000282928723e */ /* 0x000fe200000018ff */
[----:B------:R-:W-:Y:S01]  /*3bf0*/  BSSY B0, `(.L_x_66) ;  /* 0x000001d000007945 */ /* 0x000fe20003800000 */
[----:B------:R-:W-:-:S02]  /*3c00*/  F2FP.RELU.BF16.F32.PACK_AB R41, R43, R42 ;  /* 0x0000002a2b29723e */ /* 0x000fc400000018ff */
[----:B------:R-:W-:Y:S02]  /*3c10*/  F2FP.RELU.BF16.F32.PACK_AB R48, R49, R48 ;  /* 0x000000303130723e */ /* 0x000fe400000018ff */
[----:B------:R-:W-:Y:S02]  /*3c20*/  F2FP.RELU.BF16.F32.PACK_AB R42, R45, R44 ;  /* 0x0000002c2d2a723e */ /* 0x000fe400000018ff */
[----:B------:R-:W-:Y:S02]  /*3c30*/  F2FP.RELU.BF16.F32.PACK_AB R43, R47, R46 ;  /* 0x0000002e2f2b723e */ /* 0x000fe400000018ff */
[----:B------:R-:W-:Y:S02]  /*3c40*/  F2FP.RELU.BF16.F32.PACK_AB R49, R51, R50 ;  /* 0x000000323331723e */ /* 0x000fe400000018ff */
[----:B------:R-:W-:Y:S01]  /*3c50*/  F2FP.RELU.BF16.F32.PACK_AB R50, R53, R52 ;  /* 0x000000343532723e */ /* 0x000fe200000018ff */
[----:B------:R1:W-:Y:S01]  /*3c60*/  STSM.16.M88.4 [R3+0x200], R40 ;  /* 0x0002002803007844 */ /* 0x0003e20000000200 */
[----:B------:R-:W-:-:S02]  /*3c70*/  F2FP.RELU.BF16.F32.PACK_AB R51, R13, R54 ;  /* 0x000000360d33723e */ /* 0x000fc400000018ff */
        /* <DEDUP_REMOVED lines=13> */
[----:B------:R-:W-:Y:S02]  /*3d50*/  UIADD3 UR4, UR4, 0x200, URZ ;  /* 0x0000020004047890 */ /* 0x000fe4000fffe03f */
[----:B------:R-:W-:Y:S01]  /*3d60*/  UIADD3.X UR13, URZ, UR57, URZ, UP0, !UPT ;  /* 0x000000393f0d7290 */ /* 0x000fe200087fe43f */
[----:B------:R-:W-:Y:S01]  /*3d70*/  UMOV UR6, UR46 ;  /* 0x0000002e00067c82 */ /* 0x000fe20008000000 */
[----:B------:R-:W-:-:S07]  /*3d80*/  UMOV UR7, UR47 ;  /* 0x0000002f00077c82 */ /* 0x000fce0008000000 */
[----:B------:R2:W-:Y:S01]  /*3d90*/  UTMASTG.3D [UR4], [UR12] ;  /* 0x000000040c0073b5 */ /* 0x0005e20008010000 */
[----:B------:R0:W-:Y:S01]  /*3da0*/  UTMACMDFLUSH ;  /* 0x00000000000079b7 */ /* 0x0001e20000000000 */
[----:B--2---:R-:W-:-:S04]  /*3db0*/  DEPBAR.LE SB0, 0x1 ;  /* 0x000080400000791a */ /* 0x004fc80000000000 */
.L_x_67:
[----:B------:R-:W-:Y:S05]  /*3dc0*/  BSYNC B0 ;  /* 0x0000000000007941 */ /* 0x000fea0003800000 */
.L_x_66:
[----:B------:R-:W-:Y:S06]  /*3dd0*/  BAR.SYNC.DEFER_BLOCKING 0x1, 0x100 ;  /* 0x0044000000007b1d */ /* 0x000fec0000010000 */
[----:B------:R-:W-:Y:S04]  /*3de0*/  BSSY B0, `(.L_x_68) ;  /* 0x0000009000007945 */ /* 0x000fe80003800000 */
[----:B------:R-:W-:Y:S05]  /*3df0*/  @P1 BRA `(.L_x_69) ;  /* 0x00000000001c1947 */ /* 0x000fea0003800000 */
[----:B------:R-:W-:-:S13]  /*3e00*/  ISETP.NE.AND P0, PT, R71, 0x3, PT ;  /* 0x000000034700780c */ /* 0x000fda0003f05270 */
[----:B------:R-:W-:Y:S05]  /*3e10*/  @!P0 BRA `(.L_x_70) ;  /* 0x0000000000048947 */ /* 0x000fea0003800000 */
[----:B------:R-:W-:Y:S01]  /*3e20*/  BPT.TRAP 0x1 ;  /* 0x000000040000795c */ /* 0x000fe20000300000 */
.L_x_70:
[----:B------:R-:W-:-:S04]  /*3e30*/  ULEA UR4, UR36, UR50, 0x3 ;  /* 0x0000003224047291 */ /* 0x000fc8000f8e183f */
[----:B------:R-:W-:-:S04]  /*3e40*/  UIADD3 UR4, UR4, 0x98, URZ ;  /* 0x0000009804047890 */ /* 0x000fc8000fffe03f */
[----:B------:R-:W-:-:S09]  /*3e50*/  UPRMT UR4, UR49, 0x654, UR4 ;  /* 0x0000065431047896 */ /* 0x000fd20008000004 */
[----:B------:R-:W-:Y:S03]  /*3e60*/  SYNCS.ARRIVE.TRANS64.RED.A1T0 RZ, [UR4], RZ ;  /* 0x000000ffffff79a7 */ /* 0x000fe60008100404 */
.L_x_69:
[----:B------:R-:W-:Y:S05]  /*3e70*/  BSYNC B0 ;  /* 0x0000000000007941 */ /* 0x000fea0003800000 */
.L_x_68:
[----:B------:R-:W-:Y:S01]  /*3e80*/  IADD3 R16, P0, R16, UR52, RZ ;  /* 0x0000003410107c10 */ /* 0x000fe2000ff1e0ff */
[----:B------:R-:W-:Y:S01]  /*3e90*/  ULDC.64 UR4, c[0x0][0x8f8] ;  /* 0x00023e0000047ab9 */ /* 0x000fe20000000a00 */
[----:B------:R-:W-:Y:S01]  /*3ea0*/  UIADD3 UR36, UR36, 0x1, URZ ;  /* 0x0000000124247890 */ /* 0x000fe2000fffe03f */
[----:B-1----:R-:W-:Y:S01]  /*3eb0*/  PRMT R3, RZ, 0x7610, R3 ;  /* 0x00007610ff037816 */ /* 0x002fe20000000003 */
[----:B------:R-:W-:Y:S01]  /*3ec0*/  UMOV UR47, 0xffffffff ;  /* 0xffffffff002f7882 */ /* 0x000fe20000000000 */
[----:B------:R-:W-:Y:S01]  /*3ed0*/  IADD3.X R17, R17, UR41, RZ, P0, !PT ;  /* 0x0000002911117c10 */ /* 0x000fe200087fe4ff */
[----:B------:R-:W-:Y:S01]  /*3ee0*/  UISETP.NE.AND UP0, UPT, UR36, 0x3, UPT ;  /* 0x000000032400788c */ /* 0x000fe2000bf05270 */
[----:B------:R-:W-:Y:S01]  /*3ef0*/  ISETP.GE.U32.AND P0, PT, R16, UR4, PT ;  /* 0x0000000410007c0c */ /* 0x000fe2000bf06070 */
[----:B------:R-:W-:Y:S02]  /*3f00*/  IMAD.MOV.U32 R62, RZ, RZ, -0x1 ;  /* 0xffffffffff3e7424 */ /* 0x000fe400078e00ff */
[----:B------:R-:W-:Y:S01]  /*3f10*/  USEL UR36, UR36, URZ, UP0 ;  /* 0x0000003f24247287 */ /* 0x000fe20008000000 */
[----:B------:R-:W-:Y:S01]  /*3f20*/  ISETP.GE.U32.AND.EX P0, PT, R17, UR5, PT, P0 ;  /* 0x0000000511007c0c */ /* 0x000fe2000bf06100 */
[----:B------:R-:W-:-:S12]  /*3f30*/  IMAD.MOV.U32 R64, RZ, RZ, -0x1 ;  /* 0xffffffffff407424 */ /* 0x000fd800078e00ff */
[----:B------:R-:W-:Y:S05]  /*3f40*/  @P0 BRA `(.L_x_71) ;  /* 0x0000000400680947 */ /* 0x000fea0003800000 */
[----:B------:R-:W1:Y:S01]  /*3f50*/  S2R R23, SR_CTAID.X ;  /* 0x0000000000177919 */ /* 0x000e620000002500 */
[----:B------:R-:W2:Y:S01]  /*3f60*/  LDC.64 R10, c[0x0][0x8d0] ;  /* 0x00023400ff0a7b82 */ /* 0x000ea20000000a00 */
[----:B------:R-:W-:Y:S01]  /*3f70*/  ULDC UR4, c[0x0][0x150] ;  /* 0x0000540000047ab9 */ /* 0x000fe20000000800 */
[----:B------:R-:W-:Y:S01]  /*3f80*/  IMAD.MOV.U32 R8, RZ, RZ, R16 ;  /* 0x000000ffff087224 */ /* 0x000fe200078e0010 */
[----:B------:R-:W3:Y:S01]  /*3f90*/  S2R R25, SR_CTAID.Y ;  /* 0x0000000000197919 */ /* 0x000ee20000002600 */
[----:B------:R-:W-:-:S04]  /*3fa0*/  IMAD.MOV.U32 R9, RZ, RZ, R17 ;  /* 0x000000ffff097224 */ /* 0x000fc800078e0011 */
[----:B------:R-:W4:Y:S08]  /*3fb0*/  LDC R26, c[0x0][0x144] ;  /* 0x00005100ff1a7b82 */ /* 0x000f300000000800 */
[----:B------:R-:W3:Y:S08]  /*3fc0*/  LDC R12, c[0x0][0x8d8] ;  /* 0x00023600ff0c7b82 */ /* 0x000ef00000000800 */
[----:B------:R-:W3:Y:S01]  /*3fd0*/  LDC.64 R20, c[0x0][0x8c8] ;  /* 0x00023200ff147b82 */ /* 0x000ee20000000a00 */
[----:B--2---:R-:W-:-:S04]  /*3fe0*/  ISETP.NE.U32.AND P0, PT, R10, RZ, PT ;  /* 0x000000ff0a00720c */ /* 0x004fc80003f05070 */
[----:B------:R-:W-:Y:S02]  /*3ff0*/  ISETP.NE.AND.EX P0, PT, R11, RZ, PT, P0 ;  /* 0x000000ff0b00720c */ /* 0x000fe40003f05300 */
[----:B-1----:R-:W-:-:S05]  /*4000*/  I2FP.F32.U32 R3, R23 ;  /* 0x0000001700037245 */ /* 0x002fca0000201000 */
[----:B------:R-:W-:-:S04]  /*4010*/  FMUL R3, R3, UR4 ;  /* 0x0000000403037c20 */ /* 0x000fc80008400000 */
[----:B------:R1:W2:Y:S02]  /*4020*/  F2I.U32.TRUNC.NTZ R24, R3 ;  /* 0x0000000300187305 */ /* 0x0002a4000020f000 */
[----:B----4-:R-:W-:Y:S05]  /*4030*/  @!P0 BRA `(.L_x_72) ;  /* 0x0000000000288947 */ /* 0x010fea0003800000 */
[----:B-1----:R-:W1:Y:S02]  /*4040*/  LDC R3, c[0x0][0x8dc] ;  /* 0x00023700ff037b82 */ /* 0x002e640000000800 */
        /* <DEDUP_REMOVED lines=9> */
.L_x_72:
[-CC-:B---3--:R-:W-:Y:S01]  /*40e0*/  SHF.R.U64 R32, R8, R12.reuse, R9.reuse ;  /* 0x0000000c08207219 */ /* 0x188fe20000001209 */
[----:B------:R-:W3:Y:S01]  /*40f0*/  LDC.64 R14, c[0x0][0x8e8] ;  /* 0x00023a00ff0e7b82 */ /* 0x000ee20000000a00 */
[----:B-1----:R-:W-:Y:S01]  /*4100*/  SHF.R.U32.HI R3, RZ, R12, R9 ;  /* 0x0000000cff037219 */ /* 0x002fe20000011609 */
[----:B--2---:R-:W-:Y:S01]  /*4110*/  IMAD.MOV R24, RZ, RZ, -R24 ;  /* 0x000000ffff187224 */ /* 0x004fe200078e0a18 */
[----:B------:R-:W-:Y:S01]  /*4120*/  IADD3 R7, P0, RZ, -R32, RZ ;  /* 0x80000020ff077210 */ /* 0x000fe20007f1e0ff */
[----:B------:R-:W-:Y:S02]  /*4130*/  ULDC UR4, c[0x0][0x154] ;  /* 0x0000550000047ab9 */ /* 0x000fe40000000800 */
[----:B------:R-:W-:Y:S02]  /*4140*/  IMAD R23, R26, R24, R23 ;  /* 0x000000181a177224 */ /* 0x000fe400078e0217 */
[----:B------:R-:W1:Y:S01]  /*4150*/  LDC R8, c[0x0][0x8c0] ;  /* 0x00023000ff087b82 */ /* 0x000e620000000800 */
[----:B------:R-:W-:-:S02]  /*4160*/  IMAD.X R3, RZ, RZ, ~R3, P0 ;  /* 0x000000ffff037224 */ /* 0x000fc400000e0e03 */
[----:B------:R-:W-:-:S04]  /*4170*/  IMAD.WIDE.U32 R4, R7, R20, R16 ;  /* 0x0000001407047225 */ /* 0x000fc800078e0010 */
[----:B------:R-:W-:Y:S01]  /*4180*/  IMAD R6, R3, R20, RZ ;  /* 0x0000001403067224 */ /* 0x000fe200078e02ff */
[----:B------:R-:W2:Y:S03]  /*4190*/  LDC R28, c[0x0][0x8b0] ;  /* 0x00022c00ff1c7b82 */ /* 0x000ea60000000800 */
[----:B------:R-:W-:Y:S02]  /*41a0*/  IMAD R3, R7, R21, R6 ;  /* 0x0000001507037224 */ /* 0x000fe400078e0206 */
[----:B------:R-:W-:Y:S02]  /*41b0*/  IMAD.MOV.U32 R7, RZ, RZ, 0x1 ;  /* 0x00000001ff077424 */ /* 0x000fe400078e00ff */
[----:B------:R-:W-:Y:S01]  /*41c0*/  IMAD.IADD R3, R5, 0x1, R3 ;  /* 0x0000000105037824 */ /* 0x000fe200078e0203 */
[----:B------:R-:W4:Y:S01]  /*41d0*/  LDC R30, c[0x0][0x900] ;  /* 0x00024000ff1e7b82 */ /* 0x000f220000000800 */
[----:B------:R-:W-:-:S02]  /*41e0*/  I2FP.F32.U32 R5, R25 ;  /* 0x0000001900057245 */ /* 0x000fc40000201000 */
[----:B---3--:R-:W-:-:S03]  /*41f0*/  ISETP.NE.U32.AND P0, PT, R14, RZ, PT ;  /* 0x000000ff0e00720c */ /* 0x008fc60003f05070 */
[----:B------:R-:W-:Y:S01]  /*4200*/  FMUL R6, R5, UR4 ;  /* 0x0000000405067c20 */ /* 0x000fe20008400000 */
[----:B------:R-:W-:Y:S01]  /*4210*/  ISETP.NE.AND.EX P0, PT, R15, RZ, PT, P0 ;  /* 0x000000ff0f00720c */ /* 0x000fe20003f05300 */
[----:B------:R-:W3:Y:S01]  /*4220*/  LDC R24, c[0x0][0x148] ;  /* 0x00005200ff187b82 */ /* 0x000ee20000000800 */
[-CC-:B-1----:R-:W-:Y:S01]  /*4230*/  SHF.R.U64 R12, R4, R8.reuse, R3.reuse ;  /* 0x00000008040c7219 */ /* 0x182fe20000001203 */
[----:B------:R1:W1:Y:S01]  /*4240*/  F2I.U32.TRUNC.NTZ R20, R6 ;  /* 0x0000000600147305 */ /* 0x000262000020f000 */
[----:B------:R-:W-:Y:S01]  /*4250*/  SHF.R.U32.HI R3, RZ, R8, R3 ;  /* 0x00000008ff037219 */ /* 0x000fe20000011603 */
[----:B------:R-:W-:-:S04]  /*4260*/  IMAD.MOV.U32 R5, RZ, RZ, -0x1 ;  /* 0xffffffffff057424 */ /* 0x000fc800078e00ff */
[----:B------:R-:W1:Y:S01]  /*4270*/  LDC R21, c[0x0][0x8a8] ;  /* 0x00022a00ff157b82 */ /* 0x000e620000000800 */
[-CC-:B--2---:R-:W-:Y:S02]  /*4280*/  SHF.R.U64 R10, R12, R28.reuse, R3.reuse ;  /* 0x0000001c0c0a7219 */ /* 0x184fe40000001203 */
[----:B------:R-:W-:-:S05]  /*4290*/  SHF.R.U32.HI R3, RZ, R28, R3 ;  /* 0x0000001cff037219 */ /* 0x000fca0000011603 */
[----:B------:R-:W2:Y:S01]  /*42a0*/  LDC R26, c[0x0][0x8f0] ;  /* 0x00023c00ff1a7b82 */ /* 0x000ea20000000800 */
[-C--:B----4-:R-:W-:Y:S02]  /*42b0*/  SHF.L.U32 R4, R5, R30.reuse, RZ ;  /* 0x0000001e05047219 */ /* 0x090fe400000006ff */
[-CC-:B------:R-:W-:Y:S02]  /*42c0*/  SHF.R.U64 R13, R10, R30.reuse, R3.reuse ;  /* 0x0000001e0a0d7219 */ /* 0x180fe40000001203 */
[----:B------:R-:W-:Y:S02]  /*42d0*/  SHF.R.U32.HI R5, RZ, R30, R3 ;  /* 0x0000001eff057219 */ /* 0x000fe40000011603 */
[----:B------:R-:W-:Y:S01]  /*42e0*/  LOP3.LUT R27, RZ, R4, RZ, 0x33, !PT ;  /* 0x00000004ff1b7212 */ /* 0x000fe200078e33ff */
[----:B------:R-:W4:Y:S01]  /*42f0*/  LDC R29, c[0x0][0x8e0] ;  /* 0x00023800ff1d7b82 */ /* 0x000f220000000800 */
[----:B------:R-:W-:Y:S01]  /*4300*/  SHF.L.U32 R30, R7, R30, RZ ;  /* 0x0000001e071e7219 */ /* 0x000fe200000006ff */
[----:B------:R-:W-:-:S06]  /*4310*/  IMAD.MOV.U32 R4, RZ, RZ, R13 ;  /* 0x000000ffff047224 */ /* 0x000fcc00078e000d */
[----:B------:R-:W1:Y:S01]  /*4320*/  LDC R31, c[0x0][0x8b8] ;  /* 0x00022e00ff1f7b82 */ /* 0x000e620000000800 */
[----:B------:R-:W-:Y:S05]  /*4330*/  @!P0 BRA `(.L_x_73) ;  /* 0x0000000000288947 */ /* 0x000fea0003800000 */
[----:B------:R-:W5:Y:S02]  /*4340*/  LDC R4, c[0x0][0x8f4] ;  /* 0x00023d00ff047b82 */ /* 0x000f640000000800 */
[----:B-----5:R-:W-:-:S05]  /*4350*/  IADD3 R3, P0, R13, R4, RZ ;  /* 0x000000040d037210 */ /* 0x020fca0007f1e0ff */
[----:B------:R-:W-:-:S04]  /*4360*/  IMAD.X R11, RZ, RZ, R5, P0 ;  /* 0x000000ffff0b7224 */ /* 0x000fc800000e0605 */
[----:B------:R-:W-:-:S04]  /*4370*/  IMAD.WIDE.U32 R4, R11, R14, RZ ;  /* 0x0000000e0b047225 */ /* 0x000fc800078e00ff */
[----:B-1----:R-:W-:-:S04]  /*4380*/  IMAD.WIDE.U32 R6, P0, R3, R15, R4 ;  /* 0x0000000f03067225 */ /* 0x002fc80007800004 */
[----:B------:R-:W-:-:S04]  /*4390*/  IMAD.WIDE.U32 R4, R3, R14, RZ ;  /* 0x0000000e03047225 */ /* 0x000fc800078e00ff */
[----:B------:R-:W-:Y:S01]  /*43a0*/  IMAD.X R9, RZ, RZ, RZ, P0 ;  /* 0x000000ffff097224 */ /* 0x000fe200000e06ff */
[----:B------:R-:W-:Y:S01]  /*43b0*/  IADD3 RZ, P0, R5, R6, RZ ;  /* 0x0000000605ff7210 */ /* 0x000fe20007f1e0ff */
[----:B------:R-:W-:-:S04]  /*43c0*/  IMAD.MOV.U32 R8, RZ, RZ, R7 ;  /* 0x000000ffff087224 */ /* 0x000fc800078e0007 */
[----:B------:R-:W-:-:S08]  /*43d0*/  IMAD.WIDE.U32.X R4, R11, R15, R8, P0 ;  /* 0x0000000f0b047225 */ /* 0x000fd000000e0408 */
.L_x_73:
[----:B------:R-:W-:Y:S01]  /*43e0*/  ISETP.NE.AND P0, PT, R2, 0x1, PT ;  /* 0x000000010200780c */ /* 0x000fe20003f05270 */
[----:B-1----:R-:W-:Y:S01]  /*43f0*/  IMAD.MOV R20, RZ, RZ, -R20 ;  /* 0x000000ffff147224 */ /* 0x002fe200078e0a14 */
[----:B--2---:R-:W-:Y:S01]  /*4400*/  SHF.R.U64 R3, R4, R26, R5 ;  /* 0x0000001a04037219 */ /* 0x004fe20000001205 */
[----:B------:R-:W-:Y:S01]  /*4410*/  VIADD R5, R21, 0xffffffff ;  /* 0xffffffff15057836 */ /* 0x000fe20000000000 */
[----:B------:R-:W-:Y:S02]  /*4420*/  LOP3.LUT R62, R10, R27, RZ, 0xc0, !PT ;  /* 0x0000001b0a3e7212 */ /* 0x000fe400078ec0ff */
[----:B------:R-:W-:Y:S01]  /*4430*/  R2UR UR47, R32 ;  /* 0x00000000202f72ca */ /* 0x000fe200000e0000 */
[----:B------:R-:W-:Y:S01]  /*4440*/  IMAD.MOV R4, RZ, RZ, -R3 ;  /* 0x000000ffff047224 */ /* 0x000fe200078e0a03 */
[----:B------:R-:W-:Y:S01]  /*4450*/  LOP3.LUT R12, R12, R5, RZ, 0xc0, !PT ;  /* 0x000000050c0c7212 */ /* 0x000fe200078ec0ff */
[----:B------:R-:W-:Y:S02]  /*4460*/  IMAD R62, R30, R3, R62 ;  /* 0x000000031e3e7224 */ /* 0x000fe400078e023e */
[----:B----4-:R-:W-:-:S02]  /*4470*/  IMAD R3, R4, R29, R13 ;  /* 0x0000001d04037224 */ /* 0x010fc400078e020d */
[----:B---3--:R-:W-:Y:S02]  /*4480*/  @P0 IMAD R23, R24, R20, R25 ;  /* 0x0000001418170224 */ /* 0x008fe400078e0219 */
[----:B------:R-:W-:Y:S02]  /*4490*/  IMAD R3, R3, R21, R12 ;  /* 0x0000001503037224 */ /* 0x000fe400078e020c */
[----:B------:R-:W-:Y:S02]  /*44a0*/  IMAD R62, R62, R31, R23 ;  /* 0x0000001f3e3e7224 */ /* 0x000fe400078e0217 */
[----:B------:R-:W-:-:S03]  /*44b0*/  IMAD.MOV.U32 R4, RZ, RZ, 0x1 ;  /* 0x00000001ff047424 */ /* 0x000fc600078e00ff */
[----:B------:R-:W-:Y:S02]  /*44c0*/  SEL R64, R3, R62, !P0 ;  /* 0x0000003e03407207 */ /* 0x000fe40004000000 */
[----:B------:R-:W-:Y:S02]  /*44d0*/  SEL R62, R62, R3, !P0 ;  /* 0x000000033e3e7207 */ /* 0x000fe40004000000 */
[----:B------:R-:W-:-:S07]  /*44e0*/  PRMT R3, R4, 0x7610, R3 ;  /* 0x0000761004037816 */ /* 0x000fce0000000003 */
.L_x_71:
[----:B------:R-:W-:Y:S01]  /*44f0*/  UIADD3 UR40, UR10, 0x1, URZ ;  /* 0x000000010a287890 */ /* 0x000fe2000fffe03f */
[----:B------:R-:W-:Y:S01]  /*4500*/  LOP3.LUT P0, RZ, R3, 0xff, RZ, 0xc0, !PT ;  /* 0x000000ff03ff7812 */ /* 0x000fe2000780c0ff */
[----:B------:R-:W-:Y:S01]  /*4510*/  ULOP3.LUT UR39, UR8, 0x7, URZ, 0xc0, !UPT ;  /* 0x0000000708277892 */ /* 0x000fe2000f8ec03f */
[----:B------:R-:W-:Y:S01]  /*4520*/  IMAD.MOV.U32 R63, RZ, RZ, R0 ;  /* 0x000000ffff3f7224 */ /* 0x000fe200078e0000 */
[----:B------:R-:W-:Y:S02]  /*4530*/  UISETP.NE.AND UP0, UPT, UR40, 0x3, UPT ;  /* 0x000000032800788c */ /* 0x000fe4000bf05270 */
[----:B------:R-:W-:Y:S02]  /*4540*/  UIADD3 UR37, UR37, 0x2, URZ ;  /* 0x0000000225257890 */ /* 0x000fe4000fffe03f */
[----:B------:R-:W-:Y:S02]  /*4550*/  USEL UR43, URZ, 0x1, UP0 ;  /* 0x000000013f2b7887 */ /* 0x000fe40008000000 */
[----:B------:R-:W-:-:S02]  /*4560*/  USEL UR40, UR40, URZ, UP0 ;  /* 0x0000003f28287287 */ /* 0x000fc40008000000 */
[----:B------:R-:W-:Y:S02]  /*4570*/  ULOP3.LUT UR43, UR9, UR43, URZ, 0x3c, !UPT ;  /* 0x0000002b092b7292 */ /* 0x000fe4000f8e3c3f */
[----:B------:R-:W-:Y:S10]  /*4580*/  @P0 BRA `(.L_x_74) ;  /* 0xffffffcc00e40947 */ /* 0x000ff4000383ffff */
[----:B------:R-:W-:-:S13]  /*4590*/  PLOP3.LUT P0, PT, PT, PT, PT, 0x8, 0x0 ;  /* 0x000000000000781c */ /* 0x000fda0003f0e170 */
.L_x_19:
[----:B------:R-:W-:Y:S05]  /*45a0*/  @P0 BRA `(.L_x_11) ;  /* 0x0000002800ec0947 */ /* 0x000fea0003800000 */
[----:B------:R-:W-:Y:S01]  /*45b0*/  ULDC.64 UR6, c[0x0][0x588] ;  /* 0x0001620000067ab9 */ /* 0x000fe20000000a00 */
[----:B------:R-:W-:Y:S01]  /*45c0*/  ISETP.NE.U32.AND P1, PT, R75, RZ, PT ;  /* 0x000000ff4b00720c */ /* 0x000fe20003f25070 */
[----:B------:R-:W-:-:S04]  /*45d0*/  DEPBAR.LE SB0, 0x0 ;  /* 0x000080000000791a */ /* 0x000fc80000000000 */
[----:B------:R-:W-:Y:S01]  /*45e0*/  ISETP.NE.U32.AND P0, PT, RZ, UR6, PT ;  /* 0x00000006ff007c0c */ /* 0x000fe2000bf05070 */
[----:B------:R-:W-:Y:S01]  /*45f0*/  BSSY B0, `(.L_x_75) ;  /* 0x0000015000007945 */ /* 0x000fe20003800000 */
[----:B------:R-:W-:Y:S02]  /*4600*/  ISETP.NE.AND.EX P1, PT, R77, RZ, PT, P1 ;  /* 0x000000ff4d00720c */ /* 0x000fe40003f25310 */
[----:B------:R-:W-:-:S13]  /*4610*/  ISETP.NE.AND.EX P0, PT, RZ, UR7, PT, P0 ;  /* 0x00000007ff007c0c */ /* 0x000fda000bf05300 */
[----:B------:R-:W-:Y:S05]  /*4620*/  @P0 BRA P1, `(.L_x_76) ;  /* 0x0000000000440947 */ /* 0x000fea0000800000 */
[----:B------:R-:W-:-:S04]  /*4630*/  ISETP.NE.U32.AND P0, PT, R75, RZ, PT ;  /* 0x000000ff4b00720c */ /* 0x000fc80003f05070 */
[----:B------:R-:W-:-:S13]  /*4640*/  ISETP.NE.AND.EX P0, PT, R77, RZ, PT, P0 ;  /* 0x000000ff4d00720c */ /* 0x000fda0003f05300 */
[----:B------:R-:W-:Y:S05]  /*4650*/  @!P0 BRA `(.L_x_77) ;  /* 0x00000000002c8947 */ /* 0x000fea0003800000 */
[----:B------:R-:W-:-:S13]  /*4660*/  LOP3.LUT P0, RZ, R56, 0xff, RZ, 0xc0, !PT ;  /* 0x000000ff38ff7812 */ /* 0x000fda000780c0ff */
[----:B------:R-:W-:Y:S05]  /*4670*/  @!P0 BRA `(.L_x_78) ;  /* 0x0000000000108947 */ /* 0x000fea0003800000 */
[----:B-----5:R-:W-:-:S13]  /*4680*/  FSETP.NEU.AND P0, PT, R57, RZ, PT ;  /* 0x000000ff3900720b */ /* 0x020fda0003f0d000 */
[----:B------:R-:W-:Y:S05]  /*4690*/  @!P0 BREAK B0 ;  /* 0x0000000000008942 */ /* 0x000fea0003800000 */
[----:B------:R-:W-:Y:S05]  /*46a0*/  @P0 BRA `(.L_x_76) ;  /* 0x0000000000240947 */ /* 0x000fea0003800000 */
[----:B------:R-:W-:Y:S05]  /*46b0*/  BRA `(.L_x_11) ;  /* 0x0000002800a87947 */ /* 0x000fea0003800000 */
.L_x_78:
[----:B------:R-:W-:-:S04]  /*46c0*/  ISETP.NE.U32.AND P0, PT, RZ, UR6, PT ;  /* 0x00000006ff007c0c */ /* 0x000fc8000bf05070 */
[----:B------:R-:W-:-:S13]  /*46d0*/  ISETP.NE.AND.EX P0, PT, RZ, UR7, PT, P0 ;  /* 0x00000007ff007c0c */ /* 0x000fda000bf05300 */
[----:B------:R-:W-:Y:S05]  /*46e0*/  @!P0 BREAK B0 ;  /* 0x0000000000008942 */ /* 0x000fea0003800000 */
[----:B------:R-:W-:Y:S05]  /*46f0*/  @P0 BRA `(.L_x_76) ;  /* 0x0000000000100947 */ /* 0x000fea0003800000 */
[----:B------:R-:W-:Y:S05]  /*4700*/  BRA `(.L_x_11) ;  /* 0x0000002800947947 */ /* 0x000fea0003800000 */
.L_x_77:
[----:B-----5:R-:W-:-:S13]  /*4710*/  FSETP.NEU.AND P0, PT, R57, RZ, PT ;  /* 0x000000ff3900720b */ /* 0x020fda0003f0d000 */
[----:B------:R-:W-:Y:S05]  /*4720*/  @!P0 BREAK B0 ;  /* 0x0000000000008942 */ /* 0x000fea0003800000 */
[----:B------:R-:W-:Y:S05]  /*4730*/  @!P0 BRA `(.L_x_11) ;  /* 0x0000002800888947 */ /* 0x000fea0003800000 */
.L_x_76:
[----:B------:R-:W-:Y:S05]  /*4740*/  BSYNC B0 ;  /* 0x0000000000007941 */ /* 0x000fea0003800000 */
.L_x_75:
[----:B------:R-:W-:-:S04]  /*4750*/  LOP3.LUT R19, R19, 0x1, RZ, 0xfc, !PT ;  /* 0x0000000113137812 */ /* 0x000fc800078efcff */
[----:B------:R-:W-:-:S13]  /*4760*/  ISETP.NE.AND P0, PT, R19, 0x3, PT ;  /* 0x000000031300780c */ /* 0x000fda0003f05270 */
[----:B------:R-:W-:Y:S05]  /*4770*/  @!P0 BRA `(.L_x_79) ;  /* 0x0000000000048947 */ /* 0x000fea0003800000 */
[----:B------:R-:W-:Y:S01]  /*4780*/  BPT.TRAP 0x1 ;  /* 0x000000040000795c */ /* 0x000fe20000300000 */
.L_x_79:
[----:B------:R-:W3:Y:S01]  /*4790*/  S2UR UR5, SR_CgaCtaId ;  /* 0x00000000000579c3 */ /* 0x000ee20000008800 */
[----:B------:R-:W-:Y:S02]  /*47a0*/  UMOV UR4, 0x400 ;  /* 0x0000040000047882 */ /* 0x000fe40000000000 */
[----:B---3--:R-:W-:-:S04]  /*47b0*/  ULEA UR4, UR5, UR4, 0x18 ;  /* 0x0000000405047291 */ /* 0x008fc8000f8ec03f */
[----:B------:R-:W-:-:S04]  /*47c0*/  ULEA UR4, UR36, UR4, 0x3 ;  /* 0x0000000424047291 */ /* 0x000fc8000f8e183f */
[----:B------:R-:W-:-:S04]  /*47d0*/  UIADD3 UR4, UR4, 0x98, URZ ;  /* 0x0000009804047890 */ /* 0x000fc8000fffe03f */
[----:B------:R-:W-:-:S09]  /*47e0*/  UPRMT UR4, UR5, 0x654, UR4 ;  /* 0x0000065405047896 */ /* 0x000fd20008000004 */
[----:B------:R-:W-:Y:S01]  /*47f0*/  SYNCS.ARRIVE.TRANS64.RED.A1T0 RZ, [UR4], RZ ;  /* 0x000000ffffff79a7 */ /* 0x000fe20008100404 */
[----:B------:R-:W-:Y:S05]  /*4800*/  BRA `(.L_x_11) ;  /* 0x0000002800547947 */ /* 0x000fea0003800000 */
.L_x_10:
[----:B------:R-:W-:Y:S01]  /*4810*/  ULDC.64 UR4, c[0x0][0x8f8] ;  /* 0x00023e0000047ab9 */ /* 0x000fe20000000a00 */
[----:B------:R-:W-:Y:S01]  /*4820*/  PRMT R10, RZ, 0x7610, R10 ;  /* 0x00007610ff0a7816 */ /* 0x000fe2000000000a */
[----:B------:R-:W-:Y:S01]  /*4830*/  IMAD.MOV.U32 R13, RZ, RZ, -0x1 ;  /* 0xffffffffff0d7424 */ /* 0x000fe200078e00ff */
[----:B------:R-:W-:Y:S01]  /*4840*/  ISETP.GE.U32.AND P1, PT, R16, UR4, PT ;  /* 0x0000000410007c0c */ /* 0x000fe2000bf26070 */
[----:B------:R-:W-:Y:S02]  /*4850*/  IMAD.MOV.U32 R7, RZ, RZ, -0x1 ;  /* 0xffffffffff077424 */ /* 0x000fe400078e00ff */
[----:B------:R-:W-:Y:S01]  /*4860*/  IMAD.MOV.U32 R6, RZ, RZ, -0x1 ;  /* 0xffffffffff067424 */ /* 0x000fe200078e00ff */
[----:B------:R-:W-:-:S13]  /*4870*/  ISETP.GE.U32.AND.EX P1, PT, R17, UR5, PT, P1 ;  /* 0x0000000511007c0c */ /* 0x000fda000bf26110 */
        /* <DEDUP_REMOVED lines=19> */
.L_x_81:
[--C-:B------:R-:W-:Y:S01]  /*49b0*/  SHF.R.U64 R14, R12, R20, R13.reuse ;  /* 0x000000140c0e7219 */ /* 0x100fe2000000120d */
[----:B------:R-:W1:Y:S01]  /*49c0*/  LDC R26, c[0x0][0x8c0] ;  /* 0x00023000ff1a7b82 */ /* 0x000e620000000800 */
[----:B------:R-:W-:Y:S01]  /*49d0*/  I2FP.F32.U32 R7, R8 ;  /* 0x0000000800077245 */ /* 0x000fe20000201000 */
[----:B------:R-:W-:Y:S01]  /*49e0*/  ULDC UR4, c[0x0][0x150] ;  /* 0x0000540000047ab9 */ /* 0x000fe20000000800 */
[----:B------:R-:W-:Y:S02]  /*49f0*/  SHF.R.U32.HI R6, RZ, R20, R13 ;  /* 0x00000014ff067219 */ /* 0x000fe4000001160d */
[----:B------:R-:W-:Y:S01]  /*4a00*/  IADD3 R9, P1, RZ, -R14, RZ ;  /* 0x8000000eff097210 */ /* 0x000fe20007f3e0ff */
[----:B------:R-:W-:Y:S01]  /*4a10*/  FMUL R13, R7, UR4 ;  /* 0x00000004070d7c20 */ /* 0x000fe20008400000 */
[----:B------:R-:W-:Y:S01]  /*4a20*/  ULDC UR4, c[0x0][0x154] ;  /* 0x0000550000047ab9 */ /* 0x000fe20000000800 */
[----:B------:R-:W2:Y:S02]  /*4a30*/  LDC.64 R28, c[0x0][0x8e8] ;  /* 0x00023a00ff1c7b82 */ /* 0x000ea40000000a00 */
[----:B------:R-:W-:-:S02]  /*4a40*/  IMAD.X R11, RZ, RZ, ~R6, P1 ;  /* 0x000000ffff0b7224 */ /* 0x000fc400008e0e06 */
[----:B------:R-:W3:Y:S01]  /*4a50*/  F2I.U32.TRUNC.NTZ R13, R13 ;  /* 0x0000000d000d7305 */ /* 0x000ee2000020f000 */
[----:B------:R-:W-:-:S03]  /*4a60*/  IMAD.WIDE.U32 R6, R9, R24, R16 ;  /* 0x0000001809067225 */ /* 0x000fc600078e0010 */
[----:B------:R-:W4:Y:S01]  /*4a70*/  LDC R15, c[0x0][0x144] ;  /* 0x00005100ff0f7b82 */ /* 0x000f220000000800 */
[----:B------:R-:W-:-:S04]  /*4a80*/  IMAD R10, R11, R24, RZ ;  /* 0x000000180b0a7224 */ /* 0x000fc800078e02ff */
[----:B------:R-:W-:Y:S02]  /*4a90*/  IMAD R9, R9, R25, R10 ;  /* 0x0000001909097224 */ /* 0x000fe400078e020a */
[----:B------:R-:W-:Y:S01]  /*4aa0*/  IMAD.MOV.U32 R10, RZ, RZ, -0x1 ;  /* 0xffffffffff0a7424 */ /* 0x000fe200078e00ff */
[----:B------:R-:W5:Y:S01]  /*4ab0*/  LDC R20, c[0x0][0x8b0] ;  /* 0x00022c00ff147b82 */ /* 0x000f620000000800 */
[----:B------:R-:W-:Y:S01]  /*4ac0*/  IMAD.IADD R7, R7, 0x1, R9 ;  /* 0x0000000107077824 */ /* 0x000fe200078e0209 */
[----:B------:R-:W-:-:S04]  /*4ad0*/  I2FP.F32.U32 R9, R3 ;  /* 0x0000000300097245 */ /* 0x000fc80000201000 */
[-C--:B-1----:R-:W-:Y:S01]  /*4ae0*/  SHF.R.U64 R12, R6, R26.reuse, R7 ;  /* 0x0000001a060c7219 */ /* 0x082fe20000001207 */
[----:B---3--:R-:W-:Y:S01]  /*4af0*/  IMAD.MOV R6, RZ, RZ, -R13 ;  /* 0x000000ffff067224 */ /* 0x008fe200078e0a0d */
[----:B------:R-:W1:Y:S01]  /*4b00*/  LDC R11, c[0x0][0x900] ;  /* 0x00024000ff0b7b82 */ /* 0x000e620000000800 */
[----:B--2---:R-:W-:Y:S01]  /*4b10*/  ISETP.NE.U32.AND P1, PT, R28, RZ, PT ;  /* 0x000000ff1c00720c */ /* 0x004fe20003f25070 */
[----:B------:R-:W-:Y:S01]  /*4b20*/  FMUL R9, R9, UR4 ;  /* 0x0000000409097c20 */ /* 0x000fe20008400000 */
[----:B------:R-:W-:Y:S02]  /*4b30*/  SHF.R.U32.HI R7, RZ, R26, R7 ;  /* 0x0000001aff077219 */ /* 0x000fe40000011607 */
[----:B------:R-:W-:-:S03]  /*4b40*/  ISETP.NE.AND.EX P1, PT, R29, RZ, PT, P1 ;  /* 0x000000ff1d00720c */ /* 0x000fc60003f25310 */
[----:B------:R-:W2:Y:S01]  /*4b50*/  LDC R24, c[0x0][0x148] ;  /* 0x00005200ff187b82 */ /* 0x000ea20000000800 */
[----:B----4-:R-:W-:Y:S02]  /*4b60*/  IMAD R25, R15, R6, R8 ;  /* 0x000000060f197224 */ /* 0x010fe400078e0208 */
[----:B------:R-:W-:-:S05]  /*4b70*/  IMAD.MOV.U32 R8, RZ, RZ, 0x1 ;  /* 0x00000001ff087424 */ /* 0x000fca00078e00ff */
[----:B------:R-:W3:Y:S01]  /*4b80*/  LDC R23, c[0x0][0x8a8] ;  /* 0x00022a00ff177b82 */ /* 0x000ee20000000800 */
[-CC-:B-----5:R-:W-:Y:S02]  /*4b90*/  SHF.R.U64 R15, R12, R20.reuse, R7.reuse ;  /* 0x000000140c0f7219 */ /* 0x1a0fe40000001207 */
[----:B------:R-:W-:Y:S02]  /*4ba0*/  SHF.R.U32.HI R6, RZ, R20, R7 ;  /* 0x00000014ff067219 */ /* 0x000fe40000011607 */
[----:B------:R4:W1:Y:S03]  /*4bb0*/  F2I.U32.TRUNC.NTZ R20, R9 ;  /* 0x0000000900147305 */ /* 0x000866000020f000 */
[----:B------:R-:W2:Y:S01]  /*4bc0*/  LDC R27, c[0x0][0x8f0] ;  /* 0x00023c00ff1b7b82 */ /* 0x000ea20000000800 */
[-C--:B-1----:R-:W-:Y:S02]  /*4bd0*/  SHF.R.U64 R21, R15, R11.reuse, R6 ;  /* 0x0000000b0f157219 */ /* 0x082fe40000001206 */
[----:B------:R-:W-:-:S02]  /*4be0*/  SHF.L.U32 R10, R10, R11, RZ ;  /* 0x0000000b0a0a7219 */ /* 0x000fc400000006ff */
[-C--:B------:R-:W-:Y:S01]  /*4bf0*/  SHF.R.U32.HI R7, RZ, R11.reuse, R6 ;  /* 0x0000000bff077219 */ /* 0x080fe20000011606 */
[----:B------:R-:W-:Y:S01]  /*4c00*/  IMAD.MOV.U32 R6, RZ, RZ, R21 ;  /* 0x000000ffff067224 */ /* 0x000fe200078e0015 */
[----:B------:R-:W-:Y:S01]  /*4c10*/  SHF.L.U32 R26, R8, R11, RZ ;  /* 0x0000000b081a7219 */ /* 0x000fe200000006ff */
[----:B------:R-:W1:Y:S01]  /*4c20*/  LDC R30, c[0x0][0x8e0] ;  /* 0x00023800ff1e7b82 */ /* 0x000e620000000800 */
[----:B------:R-:W-:-:S07]  /*4c30*/  LOP3.LUT R32, RZ, R10, RZ, 0x33, !PT ;  /* 0x0000000aff207212 */ /* 0x000fce00078e33ff */
[----:B------:R-:W1:Y:S01]  /*4c40*/  LDC R31, c[0x0][0x8b8] ;  /* 0x00022e00ff1f7b82 */ /* 0x000e620000000800 */
[----:B----4-:R-:W-:Y:S05]  /*4c50*/  @!P1 BRA `(.L_x_82) ;  /* 0x0000000000289947 */ /* 0x010fea0003800000 */
[----:B------:R-:W4:Y:S02]  /*4c60*/  LDC R6, c[0x0][0x8f4] ;  /* 0x00023d00ff067b82 */ /* 0x000f240000000800 */
[----:B----4-:R-:W-:-:S05]  /*4c70*/  IADD3 R11, P1, R21, R6, RZ ;  /* 0x00000006150b7210 */ /* 0x010fca0007f3e0ff */
        /* <DEDUP_REMOVED lines=8> */
.L_x_82:
[----:B------:R-:W-:Y:S01]  /*4d00*/  ISETP.NE.AND P1, PT, R2, 0x1, PT ;  /* 0x000000010200780c */ /* 0x000fe20003f25270 */
[----:B---3--:R-:W-:Y:S01]  /*4d10*/  VIADD R9, R23, 0xffffffff ;  /* 0xffffffff17097836 */ /* 0x008fe20000000000 */
[----:B--2---:R-:W-:Y:S01]  /*4d20*/  SHF.R.U64 R7, R6, R27, R7 ;  /* 0x0000001b06077219 */ /* 0x004fe20000001207 */
[----:B------:R-:W-:Y:S01]  /*4d30*/  IMAD.MOV R20, RZ, RZ, -R20 ;  /* 0x000000ffff147224 */ /* 0x000fe200078e0a14 */
[----:B------:R-:W-:Y:S01]  /*4d40*/  LOP3.LUT R6, R15, R32, RZ, 0xc0, !PT ;  /* 0x000000200f067212 */ /* 0x000fe200078ec0ff */
[----:B------:R-:W-:Y:S01]  /*4d50*/  IMAD.MOV.U32 R10, RZ, RZ, 0x1 ;  /* 0x00000001ff0a7424 */ /* 0x000fe200078e00ff */
[----:B------:R-:W-:Y:S01]  /*4d60*/  LOP3.LUT R12, R12, R9, RZ, 0xc0, !PT ;  /* 0x000000090c0c7212 */ /* 0x000fe200078ec0ff */
[----:B------:R-:W-:Y:S02]  /*4d70*/  IMAD.MOV R8, RZ, RZ, -R7 ;  /* 0x000000ffff087224 */ /* 0x000fe400078e0a07 */
[----:B------:R-:W-:-:S04]  /*4d80*/  IMAD R6, R26, R7, R6 ;  /* 0x000000071a067224 */ /* 0x000fc800078e0206 */
[----:B------:R-:W-:Y:S02]  /*4d90*/  @P1 IMAD R25, R24, R20, R3 ;  /* 0x0000001418191224 */ /* 0x000fe400078e0203 */
[----:B-1----:R-:W-:Y:S02]  /*4da0*/  IMAD R3, R8, R30, R21 ;  /* 0x0000001e08037224 */ /* 0x002fe400078e0215 */
[----:B------:R-:W-:Y:S02]  /*4db0*/  IMAD R13, R6, R31, R25 ;  /* 0x0000001f060d7224 */ /* 0x000fe400078e0219 */
[----:B------:R-:W-:-:S05]  /*4dc0*/  IMAD R6, R3, R23, R12 ;  /* 0x0000001703067224 */ /* 0x000fca00078e020c */
[----:B------:R-:W-:Y:S02]  /*4dd0*/  SEL R7, R6, R13, !P1 ;  /* 0x0000000d06077207 */ /* 0x000fe40004800000 */
[----:B------:R-:W-:Y:S01]  /*4de0*/  SEL R13, R13, R6, !P1 ;  /* 0x000000060d0d7207 */ /* 0x000fe20004800000 */
[----:B------:R-:W-:-:S07]  /*4df0*/  IMAD.MOV.U32 R6, RZ, RZ, R14 ;  /* 0x000000ffff067224 */ /* 0x000fce00078e000e */
.L_x_80:
[----:B------:R-:W-:-:S08]  /*4e00*/  NOP ;  /* 0x0000000000007918 */ /* 0x000fd00000000000 */
[----:B------:R-:W1:-:S00]  /*4e10*/  USETMAXREG.DEALLOC.CTAPOOL 0x28 ;  /* 0x00000028000079c8 */ /* 0x000e4000080e0500 */
[----:B-1----:R-:W-:-:S13]  /*4e20*/  ISETP.NE.AND P1, PT, R0, 0x1, PT ;  /* 0x000000010000780c */ /* 0x002fda0003f25270 */
[----:B------:R-:W-:Y:S05]  /*4e30*/  @!P1 BRA `(.L_x_11) ;  /* 0x0000002000c89947 */ /* 0x000fea0003800000 */
[----:B------:R-:W-:Y:S05]  /*4e40*/  @!P4 BRA `(.L_x_83) ;  /* 0x000000100050c947 */ /* 0x000fea0003800000 */
[----:B------:R-:W-:-:S13]  /*4e50*/  ISETP.NE.OR P0, PT, R0, 0x2, P0 ;  /* 0x000000020000780c */ /* 0x000fda0000705670 */
[----:B------:R-:W-:Y:S05]  /*4e60*/  @P0 BRA `(.L_x_11) ;  /* 0x0000002000bc0947 */ /* 0x000fea0003800000 */
[----:B------:R-:W-:-:S13]  /*4e70*/  LOP3.LUT P1, RZ, R10, 0xff, RZ, 0xc0, !PT ;  /* 0x000000ff0aff7812 */ /* 0x000fda000782c0ff */
[----:B------:R-:W-:Y:S05]  /*4e80*/  @!P1 BRA `(.L_x_84) ;  /* 0x0000000000189947 */ /* 0x000fea0003800000 */
[----:B------:R-:W-:Y:S01]  /*4e90*/  UMOV UR4, 0x400 ;  /* 0x0000040000047882 */ /* 0x000fe20000000000 */
[----:B------:R-:W-:Y:S01]  /*4ea0*/  IMAD.MOV.U32 R0, RZ, RZ, RZ ;  /* 0x000000ffff007224 */ /* 0x000fe200078e00ff */
[----:B------:R-:W-:-:S04]  /*4eb0*/  ULEA UR4, UR42, UR4, 0x18 ;  /* 0x000000042a047291 */ /* 0x000fc8000f8ec03f */
[----:B------:R-:W-:-:S05]  /*4ec0*/  SHF.L.U32 R0, R0, 0x1f, RZ ;  /* 0x0000001f00007819 */ /* 0x000fca00000006ff */
[----:B------:R-:W1:Y:S02]  /*4ed0*/  SYNCS.PHASECHK.TRANS64.TRYWAIT P0, [UR4+0xb8], R0 ;  /* 0x0000b800ff0075a7 */ /* 0x000e640008000144 */
[----:B-1----:R-:W-:Y:S05]  /*4ee0*/  @!P0 BRA `(.L_x_85) ;  /* 0x0000002000f88947 */ /* 0x002fea0003800000 */
.L_x_84:
[----:B-1----:R-:W-:Y:S01]  /*4ef0*/  PRMT R0, RZ, 0x7610, R0 ;  /* 0x00007610ff007816 */ /* 0x002fe20000000000 */
[----:B------:R-:W-:Y:S06]  /*4f00*/  @P3 BRA `(.L_x_86) ;  /* 0x0000000000243947 */ /* 0x000fec0003800000 */
[----:B------:R-:W-:Y:S02]  /*4f10*/  ULDC.64 UR4, c[0x0][0x588] ;  /* 0x0001620000047ab9 */ /* 0x000fe40000000a00 */
[----:B------:R-:W-:-:S04]  /*4f20*/  ISETP.NE.U32.AND P0, PT, RZ, UR4, PT ;  /* 0x00000004ff007c0c */ /* 0x000fc8000bf05070 */
[----:B------:R-:W-:-:S13]  /*4f30*/  ISETP.NE.AND.EX P0, PT, RZ, UR5, PT, P0 ;  /* 0x00000005ff007c0c */ /* 0x000fda000bf05300 */
[----:B------:R-:W-:Y:S05]  /*4f40*/  @!P0 BRA `(.L_x_87) ;  /* 0x00000000000c8947 */ /* 0x000fea0003800000 */
[----:B------:R1:W5:Y:S01]  /*4f50*/  LDG.E R3, desc[UR54][R4.64] ;  /* 0x0000003604037981 */ /* 0x000362000c1e1900 */
[----:B------:R-:W-:Y:S01]  /*4f60*/  IMAD.MOV.U32 R0, RZ, RZ, 0x1 ;  /* 0x00000001ff007424 */ /* 0x000fe200078e00ff */
[----:B------:R-:W-:Y:S06]  /*4f70*/  BRA `(.L_x_86) ;  /* 0x0000000000087947 */ /* 0x000fec0003800000 */
.L_x_87:
[----:B------:R-:W2:Y:S01]  /*4f80*/  LDC R3, c[0x0][0x580] ;  /* 0x00016000ff037b82 */ /* 0x000ea20000000800 */
[----:B------:R-:W-:-:S07]  /*4f90*/  IMAD.MOV.U32 R0, RZ, RZ, 0x1 ;  /* 0x00000001ff007424 */ /* 0x000fce00078e00ff */
.L_x_86:
[----:B------:R-:W-:Y:S01]  /*4fa0*/  UMOV UR4, URZ ;  /* 0x0000003f00047c82 */ /* 0x000fe20008000000 */
[----:B------:R-:W-:Y:S01]  /*4fb0*/  IMAD.MOV.U32 R8, RZ, RZ, 0x1 ;  /* 0x00000001ff087424 */ /* 0x000fe200078e00ff */
[----:B------:R-:W-:Y:S06]  /*4fc0*/  @!P1 BRA `(.L_x_88) ;  /* 0x0000000c004c9947 */ /* 0x000fec0003800000 */
[----:B------:R-:W3:Y:S01]  /*4fd0*/  LDC R9, c[0x0][0x900] ;  /* 0x00024000ff097b82 */ /* 0x000ee20000000800 */
[----:B-1----:R-:W-:Y:S01]  /*4fe0*/  IMAD.MOV.U32 R4, RZ, RZ, -0x1 ;  /* 0xffffffffff047424 */ /* 0x002fe200078e00ff */
[----:B------:R-:W-:Y:S01]  /*4ff0*/  LOP3.LUT R10, R19, 0x2, RZ, 0xfc, !PT ;  /* 0x00000002130a7812 */ /* 0x000fe200078efcff */
[----:B------:R-:W-:Y:S01]  /*5000*/  IMAD.MOV.U32 R8, RZ, RZ, 0x1 ;  /* 0x00000001ff087424 */ /* 0x000fe200078e00ff */
[----:B------:R-:W-:Y:S01]  /*5010*/  ULDC.64 UR14, c[0x0][0x198] ;  /* 0x00006600000e7ab9 */ /* 0x000fe20000000a00 */
[----:B------:R-:W-:Y:S01]  /*5020*/  UMOV UR4, URZ ;  /* 0x0000003f00047c82 */ /* 0x000fe20008000000 */
[----:B------:R-:W-:Y:S01]  /*5030*/  ULDC.64 UR22, c[0x0][0x588] ;  /* 0x0001620000167ab9 */ /* 0x000fe20000000a00 */
[----:B------:R-:W-:Y:S01]  /*5040*/  ULDC.64 UR24, c[0x0][0x8f8] ;  /* 0x00023e0000187ab9 */ /* 0x000fe20000000a00 */
[----:B------:R-:W1:Y:S01]  /*5050*/  LDC R11, c[0x0][0x8a8] ;  /* 0x00022a00ff0b7b82 */ /* 0x000e620000000800 */
[----:B------:R-:W-:Y:S01]  /*5060*/  ULDC.64 UR26, c[0x0][0x590] ;  /* 0x00016400001a7ab9 */ /* 0x000fe20000000a00 */
[----:B---3--:R-:W-:-:S02]  /*5070*/  SHF.L.U32 R4, R4, R9, RZ ;  /* 0x0000000904047219 */ /* 0x008fc400000006ff */
[----:B------:R-:W-:Y:S01]  /*5080*/  SHF.L.U32 R9, R8, R9, RZ ;  /* 0x0000000908097219 */ /* 0x000fe200000006ff */
[----:B------:R-:W-:Y:S01]  /*5090*/  IMAD.MOV.U32 R8, RZ, RZ, 0x1 ;  /* 0x00000001ff087424 */ /* 0x000fe200078e00ff */
[----:B------:R-:W-:Y:S01]  /*50a0*/  LOP3.LUT R12, RZ, R4, RZ, 0x33, !PT ;  /* 0x00000004ff0c7212 */ /* 0x000fe200078e33ff */
[----:B-1----:R-:W-:-:S07]  /*50b0*/  VIADD R11, R11, 0xffffffff ;  /* 0xffffffff0b0b7836 */ /* 0x002fce0000000000 */
.L_x_108:
[----:B------:R-:W-:Y:S02]  /*50c0*/  ISETP.NE.U32.AND P0, PT, RZ, UR26, PT ;  /* 0x0000001aff007c0c */ /* 0x000fe4000bf05070 */
[----:B------:R-:W-:Y:S02]  /*50d0*/  R2UR UR19, R13 ;  /* 0x000000000d1372ca */ /* 0x000fe400000e0000 */
[----:B------:R-:W-:Y:S02]  /*50e0*/  R2UR UR18, R7 ;  /* 0x00000000071272ca */ /* 0x000fe400000e0000 */
[----:B------:R-:W-:-:S09]  /*50f0*/  ISETP.NE.AND.EX P0, PT, RZ, UR27, PT, P0 ;  /* 0x0000001bff007c0c */ /* 0x000fd2000bf05300 */
[----:B------:R-:W-:Y:S02]  /*5100*/  USHF.L.U32 UR19, UR19, 0x7, URZ ;  /* 0x0000000713137899 */ /* 0x000fe4000800063f */
[----:B------:R-:W-:Y:S02]  /*5110*/  USHF.L.U32 UR18, UR18, 0x6, URZ ;  /* 0x0000000612127899 */ /* 0x000fe4000800063f */
[----:B------:R-:W-:Y:S10]  /*5120*/  @!P0 BRA `(.L_x_89) ;  /* 0x00000000002c8947 */ /* 0x000ff40003800000 */
[----:B------:R-:W-:-:S04]  /*5130*/  ISETP.NE.U32.AND P1, PT, RZ, UR22, PT ;  /* 0x00000016ff007c0c */ /* 0x000fc8000bf25070 */
[----:B------:R-:W-:-:S13]  /*5140*/  ISETP.NE.AND.EX P1, PT, RZ, UR23, PT, P1 ;  /* 0x00000017ff007c0c */ /* 0x000fda000bf25310 */
[----:B------:R-:W-:Y:S05]  /*5150*/  @!P1 BRA `(.L_x_90) ;  /* 0x0000000000189947 */ /* 0x000fea0003800000 */
[----:B------:R-:W1:Y:S01]  /*5160*/  LDC.64 R4, c[0x0][0x588] ;  /* 0x00016200ff047b82 */ /* 0x000e620000000a00 */
[----:B--2--5:R-:W-:-:S04]  /*5170*/  IMAD R3, R6, UR26, RZ ;  /* 0x0000001a06037c24 */ /* 0x024fc8000f8e02ff */
[----:B-1----:R-:W-:-:S05]  /*5180*/  IMAD.WIDE R4, R3, 0x4, R4 ;  /* 0x0000000403047825 */ /* 0x002fca00078e0204 */
[----:B------:R3:W5:Y:S01]  /*5190*/  LDG.E R3, desc[UR54][R4.64] ;  /* 0x0000003604037981 */ /* 0x000762000c1e1900 */
[----:B------:R-:W-:Y:S01]  /*51a0*/  IMAD.MOV.U32 R0, RZ, RZ, 0x1 ;  /* 0x00000001ff007424 */ /* 0x000fe200078e00ff */
[----:B------:R-:W-:Y:S06]  /*51b0*/  BRA `(.L_x_89) ;  /* 0x0000000000087947 */ /* 0x000fec0003800000 */
.L_x_90:
[----:B--2--5:R-:W1:Y:S01]  /*51c0*/  LDC R3, c[0x0][0x580] ;  /* 0x00016000ff037b82 */ /* 0x024e620000000800 */
[----:B------:R-:W-:-:S07]  /*51d0*/  IMAD.MOV.U32 R0, RZ, RZ, 0x1 ;  /* 0x00000001ff007424 */ /* 0x000fce00078e00ff */
.L_x_89:
[----:B------:R-:W-:Y:S05]  /*51e0*/  @!P0 BRA `(.L_x_91) ;  /* 0x00000000001c8947 */ /* 0x000fea0003800000 */
[----:B------:R-:W-:-:S13]  /*51f0*/  LOP3.LUT P2, RZ, R0, 0xff, RZ, 0xc0, !PT ;  /* 0x000000ff00ff7812 */ /* 0x000fda000784c0ff */
[----:B---3--:R-:W3:Y:S02]  /*5200*/  @!P2 LDC.64 R4, c[0x0][0x588] ;  /* 0x00016200ff04ab82 */ /* 0x008ee40000000a00 */
[----:B---3--:R-:W-:-:S04]  /*5210*/  @!P2 ISETP.NE.U32.AND P0, PT, R4, RZ, PT ;  /* 0x000000ff0400a20c */ /* 0x008fc80003f05070 */
[----:B------:R-:W-:Y:S02]  /*5220*/  @!P2 ISETP.NE.AND.EX P1, PT, R5, RZ, PT, P0 ;  /* 0x000000ff0500a20c */ /* 0x000fe40003f25300 */
[----:B-12--5:R-:W-:Y:S02]  /*5230*/  @P2 FSETP.EQ.AND P0, PT, R3, RZ, PT ;  /* 0x000000ff0300220b */ /* 0x026fe40003f02000 */
[----:B------:R-:W-:Y:S01]  /*5240*/  @!P2 PLOP3.LUT P0, PT, P1, PT, PT, 0x8, 0x0 ;  /* 0x000000000000a81c */ /* 0x000fe20000f0e170 */
[----:B------:R-:W-:-:S12]  /*5250*/  BRA `(.L_x_92) ;  /* 0x0000000000047947 */ /* 0x000fd80003800000 */
.L_x_91:
[----:B-12--5:R-:W-:-:S13]  /*5260*/  FSETP.EQ.AND P0, PT, R3, RZ, PT ;  /* 0x000000ff0300720b */ /* 0x026fda0003f02000 */
.L_x_92:
[----:B------:R-:W-:Y:S02]  /*5270*/  ISETP.NE.AND P2, PT, R10, 0x3, PT ;  /* 0x000000030a00780c */ /* 0x000fe40003f45270 */
[----:B------:R-:W-:-:S04]  /*5280*/  ELECT P1, URZ, PT ;  /* 0x00000000003f782f */ /* 0x000fc80003820000 */
[----:B------:R-:W-:-:S07]  /*5290*/  PLOP3.LUT P0, PT, P1, P0, PT, 0x20, 0x0 ;  /* 0x000000000000781c */ /* 0x000fce0000f00470 */
[----:B------:R-:W-:Y:S06]  /*52a0*/  @!P2 BRA `(.L_x_93) ;  /* 0x000000000004a947 */ /* 0x000fec0003800000 */
[----:B------:R-:W-:Y:S01]  /*52b0*/  BPT.TRAP 0x1 ;  /* 0x000000040000795c */ /* 0x000fe20000300000 */
.L_x_93:
[----:B------:R-:W1:Y:S01]  /*52c0*/  S2UR UR42, SR_CgaCtaId ;  /* 0x00000000002a79c3 */ /* 0x000e620000008800 */
[----:B------:R-:W-:Y:S01]  /*52d0*/  UMOV UR5, 0x400 ;  /* 0x0000040000057882 */ /* 0x000fe20000000000 */
[----:B---3--:R-:W-:Y:S01]  /*52e0*/  SHF.L.U32 R4, R8, 0x1f, RZ ;  /* 0x0000001f08047819 */ /* 0x008fe200000006ff */
[----:B-1----:R-:W-:-:S04]  /*52f0*/  ULEA UR6, UR42, UR5, 0x18 ;  /* 0x000000052a067291 */ /* 0x002fc8000f8ec03f */
[----:B------:R-:W-:-:S09]  /*5300*/  ULEA UR5, UR4, UR6, 0x3 ;  /* 0x0000000604057291 */ /* 0x000fd2000f8e183f */
[----:B------:R-:W1:Y:S02]  /*5310*/  SYNCS.PHASECHK.TRANS64.TRYWAIT P1, [UR5+0x98], R4 ;  /* 0x00009804ff0075a7 */ /* 0x000e640008020145 */
[----:B-1----:R-:W-:Y:S05]  /*5320*/  @!P1 BRA `(.L_x_94) ;  /* 0x0000002000009947 */ /* 0x002fea0003800000 */
.L_x_140:
[----:B------:R-:W-:Y:S04]  /*5330*/  BSSY B0, `(.L_x_95) ;  /* 0x000000f000007945 */ /* 0x000fe80003800000 */
[----:B------:R-:W-:Y:S05]  /*5340*/  @!P0 BRA `(.L_x_96) ;  /* 0x0000000000348947 */ /* 0x000fea0003800000 */
[----:B------:R-:W-:Y:S01]  /*5350*/  ULEA UR16, UR4, UR6, 0xd ;  /* 0x0000000604107291 */ /* 0x000fe2000f8e683f */
[----:B------:R-:W-:Y:S01]  /*5360*/  R2UR UR20, R6 ;  /* 0x00000000061472ca */ /* 0x000fe200000e0000 */
[----:B------:R-:W-:Y:S02]  /*5370*/  UIADD3 UR8, UP0, UR14, 0x3f0, URZ ;  /* 0x000003f00e087890 */ /* 0x000fe4000ff1e03f */
[----:B------:R-:W-:Y:S02]  /*5380*/  UIADD3 UR17, UR5, 0x80, URZ ;  /* 0x0000008005117890 */ /* 0x000fe4000fffe03f */
[----:B------:R-:W-:Y:S02]  /*5390*/  UIADD3 UR16, UR16, 0x200, URZ ;  /* 0x0000020010107890 */ /* 0x000fe4000fffe03f */
[----:B------:R-:W-:Y:S01]  /*53a0*/  UIADD3.X UR9, URZ, UR15, URZ, UP0, !UPT ;  /* 0x0000000f3f097290 */ /* 0x000fe200087fe43f */
[----:B------:R-:W-:Y:S01]  /*53b0*/  UMOV UR10, 0x0 ;  /* 0x00000000000a7882 */ /* 0x000fe20000000000 */
[----:B------:R-:W-:-:S07]  /*53c0*/  UMOV UR11, 0x10000000 ;  /* 0x10000000000b7882 */ /* 0x000fce0000000000 */
[----:B------:R2:W-:Y:S02]  /*53d0*/  UTMALDG.3D [UR16], [UR8], desc[UR10] ;  /* 0x00000a10080075b4 */ /* 0x0005e40008011000 */
[----:B--2---:R-:W-:Y:S05]  /*53e0*/  @!P2 BRA `(.L_x_97) ;  /* 0x000000000004a947 */ /* 0x004fea0003800000 */
[----:B------:R-:W-:Y:S01]  /*53f0*/  BPT.TRAP 0x1 ;  /* 0x000000040000795c */ /* 0x000fe20000300000 */
.L_x_97:
[----:B-1----:R-:W1:Y:S02]  /*5400*/  LDC R4, c[0x0][0x800] ;  /* 0x00020000ff047b82 */ /* 0x002e640000000800 */
[----:B-1----:R2:W-:Y:S02]  /*5410*/  SYNCS.ARRIVE.TRANS64.RED.A0TR RZ, [UR5+0x80], R4 ;  /* 0x00008004ffff79a7 */ /* 0x0025e40008300405 */
.L_x_96:
[----:B------:R-:W-:Y:S05]  /*5420*/  BSYNC B0 ;  /* 0x0000000000007941 */ /* 0x000fea0003800000 */
.L_x_95:
[----:B------:R-:W-:Y:S05]  /*5430*/  @!P2 BRA `(.L_x_98) ;  /* 0x000000000004a947 */ /* 0x000fea0003800000 */
[----:B------:R-:W-:Y:S01]  /*5440*/  BPT.TRAP 0x1 ;  /* 0x000000040000795c */ /* 0x000fe20000300000 */
.L_x_98:
[----:B------:R-:W-:Y:S02]  /*5450*/  UIADD3 UR5, UR5, 0x80, URZ ;  /* 0x0000008005057890 */ /* 0x000fe4000fffe03f */
[----:B------:R-:W-:Y:S02]  /*5460*/  UIADD3 UR4, UR4, 0x1, URZ ;  /* 0x0000000104047890 */ /* 0x000fe4000fffe03f */
[----:B------:R-:W-:Y:S02]  /*5470*/  UPRMT UR5, UR42, 0x654, UR5 ;  /* 0x000006542a057896 */ /* 0x000fe40008000005 */
[----:B------:R-:W-:-:S04]  /*5480*/  UISETP.NE.AND UP0, UPT, UR4, 0x3, UPT ;  /* 0x000000030400788c */ /* 0x000fc8000bf05270 */
[----:B------:R-:W-:-:S03]  /*5490*/  USEL UR7, URZ, 0x1, UP0 ;  /* 0x000000013f077887 */ /* 0x000fc60008000000 */
[----:B------:R-:W-:Y:S01]  /*54a0*/  SYNCS.ARRIVE.TRANS64.RED.A1T0 RZ, [UR5], RZ ;  /* 0x000000ffffff79a7 */ /* 0x000fe20008100405 */
[----:B------:R-:W-:Y:S02]  /*54b0*/  USEL UR5, UR4, URZ, UP0 ;  /* 0x0000003f04057287 */ /* 0x000fe40008000000 */
[----:B------:R-:W-:Y:S01]  /*54c0*/  LOP3.LUT R8, R8, UR7, RZ, 0x3c, !PT ;  /* 0x0000000708087c12 */ /* 0x000fe2000f8e3cff */
[----:B------:R-:W-:Y:S09]  /*54d0*/  @!P2 BRA `(.L_x_99) ;  /* 0x000000000004a947 */ /* 0x000ff20003800000 */
[----:B------:R-:W-:Y:S01]  /*54e0*/  BPT.TRAP 0x1 ;  /* 0x000000040000795c */ /* 0x000fe20000300000 */
.L_x_99:
[----:B------:R-:W-:Y:S01]  /*54f0*/  ULEA UR4, UR5, UR6, 0x3 ;  /* 0x0000000605047291 */ /* 0x000fe2000f8e183f */
[----:B-12---:R-:W-:-:S08]  /*5500*/  SHF.L.U32 R4, R8, 0x1f, RZ ;  /* 0x0000001f08047819 */ /* 0x006fd000000006ff */
[----:B------:R-:W1:Y:S02]  /*5510*/  SYNCS.PHASECHK.TRANS64.TRYWAIT P1, [UR4+0x98], R4 ;  /* 0x00009804ff0075a7 */ /* 0x000e640008020144 */
[----:B-1----:R-:W-:Y:S05]  /*5520*/  @!P1 BRA `(.L_x_100) ;  /* 0x0000001c00989947 */ /* 0x002fea0003800000 */
.L_x_141:
[----:B------:R-:W-:Y:S04]  /*5530*/  BSSY B0, `(.L_x_101) ;  /* 0x0000011000007945 */ /* 0x000fe80003800000 */
[----:B------:R-:W-:Y:S05]  /*5540*/  @!P0 BRA `(.L_x_102) ;  /* 0x00000000003c8947 */ /* 0x000fea0003800000 */
[----:B------:R-:W-:Y:S01]  /*5550*/  ULEA UR8, UR5, UR6, 0xd ;  /* 0x0000000605087291 */ /* 0x000fe2000f8e683f */
[----:B------:R-:W-:Y:S01]  /*5560*/  R2UR UR12, R6 ;  /* 0x00000000060c72ca */ /* 0x000fe200000e0000 */
[----:B------:R-:W-:Y:S02]  /*5570*/  UIADD3 UR16, UP0, UR14, 0x3f0, URZ ;  /* 0x000003f00e107890 */ /* 0x000fe4000ff1e03f */
[----:B------:R-:W-:Y:S02]  /*5580*/  UIADD3 UR10, UR18, 0x20, URZ ;  /* 0x00000020120a7890 */ /* 0x000fe4000fffe03f */
[----:B------:R-:W-:Y:S02]  /*5590*/  UIADD3 UR9, UR4, 0x80, URZ ;  /* 0x0000008004097890 */ /* 0x000fe4000fffe03f */
[----:B------:R-:W-:Y:S02]  /*55a0*/  UIADD3 UR8, UR8, 0x200, URZ ;  /* 0x0000020008087890 */ /* 0x000fe4000fffe03f */
[----:B------:R-:W-:Y:S01]  /*55b0*/  UIADD3.X UR17, URZ, UR15, URZ, UP0, !UPT ;  /* 0x0000000f3f117290 */ /* 0x000fe200087fe43f */
[----:B------:R-:W-:Y:S01]  /*55c0*/  UMOV UR20, 0x0 ;  /* 0x0000000000147882 */ /* 0x000fe20000000000 */
[----:B------:R-:W-:Y:S01]  /*55d0*/  UMOV UR21, 0x10000000 ;  /* 0x1000000000157882 */ /* 0x000fe20000000000 */
[----:B------:R-:W-:-:S06]  /*55e0*/  UMOV UR11, UR19 ;  /* 0x00000013000b7c82 */ /* 0x000fcc0008000000 */
[----:B------:R2:W-:Y:S02]  /*55f0*/  UTMALDG.3D [UR8], [UR16], desc[UR20] ;  /* 0x00001408100075b4 */ /* 0x0005e40008011000 */
[----:B--2---:R-:W-:Y:S05]  /*5600*/  @!P2 BRA `(.L_x_103) ;  /* 0x000000000004a947 */ /* 0x004fea0003800000 */
[----:B------:R-:W-:Y:S01]  /*5610*/  BPT.TRAP 0x1 ;  /* 0x000000040000795c */ /* 0x000fe20000300000 */
.L_x_103:
[----:B-1----:R-:W1:Y:S02]  /*5620*/  LDC R4, c[0x0][0x800] ;  /* 0x00020000ff047b82 */ /* 0x002e640000000800 */
[----:B-1----:R2:W-:Y:S02]  /*5630*/  SYNCS.ARRIVE.TRANS64.RED.A0TR RZ, [UR4+0x80], R4 ;  /* 0x00008004ffff79a7 */ /* 0x0025e40008300404 */
.L_x_102:
[----:B------:R-:W-:Y:S05]  /*5640*/  BSYNC B0 ;  /* 0x0000000000007941 */ /* 0x000fea0003800000 */
.L_x_101:
[----:B------:R-:W-:Y:S05]  /*5650*/  @!P2 BRA `(.L_x_104) ;  /* 0x000000000004a947 */ /* 0x000fea0003800000 */
[----:B------:R-:W-:Y:S01]  /*5660*/  BPT.TRAP 0x1 ;  /* 0x000000040000795c */ /* 0x000fe20000300000 */
.L_x_104:
[----:B------:R-:W-:Y:S01]  /*5670*/  UIADD3 UR4, UR4, 0x80, URZ ;  /* 0x0000008004047890 */ /* 0x000fe2000fffe03f */
[----:B------:R-:W-:Y:S01]  /*5680*/  IADD3 R16, P0, R16, UR52, RZ ;  /* 0x0000003410107c10 */ /* 0x000fe2000ff1e0ff */
[----:B------:R-:W-:Y:S01]  /*5690*/  IMAD.MOV.U32 R13, RZ, RZ, -0x1 ;  /* 0xffffffffff0d7424 */ /* 0x000fe200078e00ff */
[----:B-12---:R-:W-:Y:S01]  /*56a0*/  PRMT R4, RZ, 0x7610, R4 ;  /* 0x00007610ff047816 */ /* 0x006fe20000000004 */
[----:B------:R-:W-:Y:S01]  /*56b0*/  UPRMT UR4, UR42, 0x654, UR4 ;  /* 0x000006542a047896 */ /* 0x000fe20008000004 */
[----:B------:R-:W-:Y:S01]  /*56c0*/  IADD3.X R17, R17, UR41, RZ, P0, !PT ;  /* 0x0000002911117c10 */ /* 0x000fe200087fe4ff */
[----:B------:R-:W-:Y:S01]  /*56d0*/  IMAD.MOV.U32 R7, RZ, RZ, -0x1 ;  /* 0xffffffffff077424 */ /* 0x000fe200078e00ff */
[----:B------:R-:W-:Y:S01]  /*56e0*/  ISETP.GE.U32.AND P0, PT, R16, UR24, PT ;  /* 0x0000001810007c0c */ /* 0x000fe2000bf06070 */
[----:B------:R-:W-:-:S03]  /*56f0*/  IMAD.MOV.U32 R6, RZ, RZ, -0x1 ;  /* 0xffffffffff067424 */ /* 0x000fc600078e00ff */
[----:B------:R-:W-:Y:S02]  /*5700*/  ISETP.GE.U32.AND.EX P0, PT, R17, UR25, PT, P0 ;  /* 0x0000001911007c0c */ /* 0x000fe4000bf06100 */
[----:B------:R-:W-:Y:S01]  /*5710*/  SYNCS.ARRIVE.TRANS64.RED.A1T0 RZ, [UR4], RZ ;  /* 0x000000ffffff79a7 */ /* 0x000fe20008100404 */
[----:B------:R-:W-:-:S04]  /*5720*/  UIADD3 UR4, UR5, 0x1, URZ ;  /* 0x0000000105047890 */ /* 0x000fc8000fffe03f */
[----:B------:R-:W-:-:S04]  /*5730*/  UISETP.NE.AND UP0, UPT, UR4, 0x3, UPT ;  /* 0x000000030400788c */ /* 0x000fc8000bf05270 */
[----:B------:R-:W-:Y:S02]  /*5740*/  USEL UR5, URZ, 0x1, UP0 ;  /* 0x000000013f057887 */ /* 0x000fe40008000000 */
[----:B------:R-:W-:-:S04]  /*5750*/  USEL UR4, UR4, URZ, UP0 ;  /* 0x0000003f04047287 */ /* 0x000fc80008000000 */
[----:B------:R-:W-:Y:S01]  /*5760*/  LOP3.LUT R8, R8, UR5, RZ, 0x3c, !PT ;  /* 0x0000000508087c12 */ /* 0x000fe2000f8e3cff */
[----:B------:R-:W-:Y:S07]  /*5770*/  @P0 BRA `(.L_x_105) ;  /* 0x0000000400580947 */ /* 0x000fee0003800000 */
[----:B------:R-:W1:Y:S01]  /*5780*/  S2R R13, SR_CTAID.X ;  /* 0x00000000000d7919 */ /* 0x000e620000002500 */
[----:B------:R-:W2:Y:S01]  /*5790*/  LDC.64 R14, c[0x0][0x8d0] ;  /* 0x00023400ff0e7b82 */ /* 0x000ea20000000a00 */
[----:B------:R-:W-:Y:S01]  /*57a0*/  ULDC UR5, c[0x0][0x150] ;  /* 0x0000540000057ab9 */ /* 0x000fe20000000800 */
[----:B------:R-:W-:Y:S01]  /*57b0*/  IMAD.MOV.U32 R22, RZ, RZ, R17 ;  /* 0x000000ffff167224 */ /* 0x000fe200078e0011 */
[----:B------:R-:W3:Y:S05]  /*57c0*/  S2R R20, SR_CTAID.Y ;  /* 0x0000000000147919 */ /* 0x000eea0000002600 */
[----:B------:R-:W4:Y:S08]  /*57d0*/  LDC R6, c[0x0][0x144] ;  /* 0x00005100ff067b82 */ /* 0x000f300000000800 */
[----:B------:R-:W4:Y:S01]  /*57e0*/  LDC R21, c[0x0][0x8d8] ;  /* 0x00023600ff157b82 */ /* 0x000f220000000800 */
[----:B--2---:R-:W-:-:S04]  /*57f0*/  ISETP.NE.U32.AND P0, PT, R14, RZ, PT ;  /* 0x000000ff0e00720c */ /* 0x004fc80003f05070 */
[----:B------:R-:W-:Y:S02]  /*5800*/  ISETP.NE.AND.EX P0, PT, R15, RZ, PT, P0 ;  /* 0x000000ff0f00720c */ /* 0x000fe40003f05300 */
[----:B-1----:R-:W-:Y:S02]  /*5810*/  I2FP.F32.U32 R4, R13 ;  /* 0x0000000d00047245 */ /* 0x002fe40000201000 */
[----:B---3--:R-:W-:-:S03]  /*5820*/  I2FP.F32.U32 R18, R20 ;  /* 0x0000001400127245 */ /* 0x008fc60000201000 */
[----:B------:R-:W-:-:S06]  /*5830*/  FMUL R4, R4, UR5 ;  /* 0x0000000504047c20 */ /* 0x000fcc0008400000 */
[----:B------:R-:W1:Y:S02]  /*5840*/  F2I.U32.TRUNC.NTZ R4, R4 ;  /* 0x0000000400047305 */ /* 0x000e64000020f000 */
[----:B-1----:R-:W-:-:S04]  /*5850*/  IMAD.MOV R5, RZ, RZ, -R4 ;  /* 0x000000ffff057224 */ /* 0x002fc800078e0a04 */
[----:B----4-:R-:W-:Y:S02]  /*5860*/  IMAD R13, R6, R5, R13 ;  /* 0x00000005060d7224 */ /* 0x010fe400078e020d */
[----:B------:R-:W-:Y:S01]  /*5870*/  IMAD.MOV.U32 R6, RZ, RZ, R16 ;  /* 0x000000ffff067224 */ /* 0x000fe200078e0010 */
[----:B------:R-:W-:Y:S06]  /*5880*/  @!P0 BRA `(.L_x_106) ;  /* 0x0000000000308947 */ /* 0x000fec0003800000 */
[----:B------:R-:W1:Y:S02]  /*5890*/  LDC R5, c[0x0][0x8dc] ;  /* 0x00023700ff057b82 */ /* 0x000e640000000800 */
[----:B-1----:R-:W-:-:S05]  /*58a0*/  IADD3 R5, P0, R16, R5, RZ ;  /* 0x0000000510057210 */ /* 0x002fca0007f1e0ff */
[----:B------:R-:W-:-:S04]  /*58b0*/  IMAD.X R23, RZ, RZ, R17, P0 ;  /* 0x000000ffff177224 */ /* 0x000fc800000e0611 */
[----:B------:R-:W-:-:S04]  /*58c0*/  IMAD.WIDE.U32 R6, R23, R14, RZ ;  /* 0x0000000e17067225 */ /* 0x000fc800078e00ff */
[----:B------:R-:W-:-:S04]  /*58d0*/  IMAD.WIDE.U32 R6, P0, R5, R15, R6 ;  /* 0x0000000f05067225 */ /* 0x000fc80007800006 */
[----:B------:R-:W-:-:S04]  /*58e0*/  IMAD.WIDE.U32 R4, R5, R14, RZ ;  /* 0x0000000e05047225 */ /* 0x000fc800078e00ff */
[----:B------:R-:W-:Y:S01]  /*58f0*/  IMAD.MOV.U32 R4, RZ, RZ, R7 ;  /* 0x000000ffff047224 */ /* 0x000fe200078e0007 */
[----:B------:R-:W-:Y:S01]  /*5900*/  IADD3 RZ, P1, R5, R6, RZ ;  /* 0x0000000605ff7210 */ /* 0x000fe20007f3e0ff */
[----:B------:R-:W-:-:S04]  /*5910*/  IMAD.X R5, RZ, RZ, RZ, P0 ;  /* 0x000000ffff057224 */ /* 0x000fc800000e06ff */
[----:B------:R-:W-:-:S04]  /*5920*/  IMAD.WIDE.U32.X R4, R23, R15, R4, P1 ;  /* 0x0000000f17047225 */ /* 0x000fc800008e0404 */
[----:B------:R-:W-:Y:S02]  /*5930*/  IMAD.MOV.U32 R6, RZ, RZ, R4 ;  /* 0x000000ffff067224 */ /* 0x000fe400078e0004 */
[----:B------:R-:W-:-:S07]  /*5940*/  IMAD.MOV.U32 R22, RZ, RZ, R5 ;  /* 0x000000ffff167224 */ /* 0x000fce00078e0005 */
.L_x_106:
[----:B------:R-:W-:Y:S01]  /*5950*/  ULDC UR5, c[0x0][0x154] ;  /* 0x0000550000057ab9 */ /* 0x000fe20000000800 */
[----:B------:R-:W1:Y:S01]  /*5960*/  LDC R7, c[0x0][0x148] ;  /* 0x00005200ff077b82 */ /* 0x000e620000000800 */
[----:B------:R-:W-:Y:S01]  /*5970*/  FMUL R14, R18, UR5 ;  /* 0x00000005120e7c20 */ /* 0x000fe20008400000 */
[----:B------:R-:W-:Y:S02]  /*5980*/  ISETP.NE.AND P2, PT, R2, 0x1, PT ;  /* 0x000000010200780c */ /* 0x000fe40003f45270 */
[-CC-:B------:R-:W-:Y:S02]  /*5990*/  SHF.R.U64 R18, R6, R21.reuse, R22.reuse ;  /* 0x0000001506127219 */ /* 0x180fe40000001216 */
[----:B------:R-:W-:Y:S01]  /*59a0*/  SHF.R.U32.HI R21, RZ, R21, R22 ;  /* 0x00000015ff157219 */ /* 0x000fe20000011616 */
[----:B------:R-:W2:Y:S01]  /*59b0*/  F2I.U32.TRUNC.NTZ R14, R14 ;  /* 0x0000000e000e7305 */ /* 0x000ea2000020f000 */
[----:B------:R-:W3:Y:S01]  /*59c0*/  LDC.64 R4, c[0x0][0x8c8] ;  /* 0x00023200ff047b82 */ /* 0x000ee20000000a00 */
[----:B------:R-:W-:-:S05]  /*59d0*/  IADD3 R23, P0, RZ, -R18, RZ ;  /* 0x80000012ff177210 */ /* 0x000fca0007f1e0ff */
[----:B------:R-:W-:Y:S02]  /*59e0*/  IMAD.X R21, RZ, RZ, ~R21, P0 ;  /* 0x000000ffff157224 */ /* 0x000fe400000e0e15 */
[----:B------:R-:W4:Y:S01]  /*59f0*/  LDC R22, c[0x0][0x8c0] ;  /* 0x00023000ff167b82 */ /* 0x000f220000000800 */
[----:B--2---:R-:W-:-:S07]  /*5a00*/  IMAD.MOV R15, RZ, RZ, -R14 ;  /* 0x000000ffff0f7224 */ /* 0x004fce00078e0a0e */
[----:B------:R-:W2:Y:S01]  /*5a10*/  LDC R27, c[0x0][0x900] ;  /* 0x00024000ff1b7b82 */ /* 0x000ea20000000800 */
[----:B-1----:R-:W-:-:S07]  /*5a20*/  @P2 IMAD R13, R7, R15, R20 ;  /* 0x0000000f070d2224 */ /* 0x002fce00078e0214 */
[----:B------:R-:W1:Y:S01]  /*5a30*/  LDC.64 R14, c[0x0][0x8e8] ;  /* 0x00023a00ff0e7b82 */ /* 0x000e620000000a00 */
[----:B---3--:R-:W-:-:S04]  /*5a40*/  IMAD R6, R21, R4, RZ ;  /* 0x0000000415067224 */ /* 0x008fc800078e02ff */
[C---:B------:R-:W-:Y:S02]  /*5a50*/  IMAD R7, R23.reuse, R5, R6 ;  /* 0x0000000517077224 */ /* 0x040fe400078e0206 */
[----:B------:R-:W-:Y:S01]  /*5a60*/  IMAD.WIDE.U32 R4, R23, R4, R16 ;  /* 0x0000000417047225 */ /* 0x000fe200078e0010 */
[----:B------:R-:W3:Y:S03]  /*5a70*/  LDC R6, c[0x0][0x8b0] ;  /* 0x00022c00ff067b82 */ /* 0x000ee60000000800 */
[----:B------:R-:W-:-:S05]  /*5a80*/  IMAD.IADD R5, R5, 0x1, R7 ;  /* 0x0000000105057824 */ /* 0x000fca00078e0207 */
[-CC-:B----4-:R-:W-:Y:S01]  /*5a90*/  SHF.R.U64 R26, R4, R22.reuse, R5.reuse ;  /* 0x00000016041a7219 */ /* 0x190fe20000001205 */
[----:B------:R-:W4:Y:S01]  /*5aa0*/  LDC R25, c[0x0][0x8f0] ;  /* 0x00023c00ff197b82 */ /* 0x000f220000000800 */
[----:B------:R-:W-:Y:S02]  /*5ab0*/  SHF.R.U32.HI R5, RZ, R22, R5 ;  /* 0x00000016ff057219 */ /* 0x000fe40000011605 */
[----:B-1----:R-:W-:-:S05]  /*5ac0*/  ISETP.NE.U32.AND P0, PT, R14, RZ, PT ;  /* 0x000000ff0e00720c */ /* 0x002fca0003f05070 */
[----:B------:R-:W1:Y:S01]  /*5ad0*/  LDC R24, c[0x0][0x8e0] ;  /* 0x00023800ff187b82 */ /* 0x000e620000000800 */
[----:B------:R-:W-:Y:S02]  /*5ae0*/  ISETP.NE.AND.EX P0, PT, R15, RZ, PT, P0 ;  /* 0x000000ff0f00720c */ /* 0x000fe40003f05300 */
[----:B---3--:R-:W-:-:S05]  /*5af0*/  SHF.R.U64 R23, R26, R6, R5 ;  /* 0x000000061a177219 */ /* 0x008fca0000001205 */
[----:B------:R-:W3:Y:S01]  /*5b00*/  LDC R22, c[0x0][0x8b8] ;  /* 0x00022e00ff167b82 */ /* 0x000ee20000000800 */
[----:B------:R-:W-:-:S04]  /*5b10*/  SHF.R.U32.HI R4, RZ, R6, R5 ;  /* 0x00000006ff047219 */ /* 0x000fc80000011605 */
[-CC-:B--2---:R-:W-:Y:S02]  /*5b20*/  SHF.R.U64 R21, R23, R27.reuse, R4.reuse ;  /* 0x0000001b17157219 */ /* 0x184fe40000001204 */
[----:B------:R-:W-:Y:S01]  /*5b30*/  SHF.R.U32.HI R27, RZ, R27, R4 ;  /* 0x0000001bff1b7219 */ /* 0x000fe20000011604 */
[----:B------:R-:W2:Y:S02]  /*5b40*/  LDC R20, c[0x0][0x8a8] ;  /* 0x00022a00ff147b82 */ /* 0x000ea40000000800 */
[----:B------:R-:W-:Y:S02]  /*5b50*/  IMAD.MOV.U32 R4, RZ, RZ, R21 ;  /* 0x000000ffff047224 */ /* 0x000fe400078e0015 */
[----:B------:R-:W-:Y:S01]  /*5b60*/  IMAD.MOV.U32 R5, RZ, RZ, R27 ;  /* 0x000000ffff057224 */ /* 0x000fe200078e001b */
[----:B----4-:R-:W-:Y:S06]  /*5b70*/  @!P0 BRA `(.L_x_107) ;  /* 0x0000000000288947 */ /* 0x010fec0003800000 */
[----:B------:R-:W4:Y:S02]  /*5b80*/  LDC R4, c[0x0][0x8f4] ;  /* 0x00023d00ff047b82 */ /* 0x000f240000000800 */
[----:B----4-:R-:W-:-:S05]  /*5b90*/  IADD3 R5, P0, R21, R4, RZ ;  /* 0x0000000415057210 */ /* 0x010fca0007f1e0ff */
[----:B------:R-:W-:-:S04]  /*5ba0*/  IMAD.X R27, RZ, RZ, R27, P0 ;  /* 0x000000ffff1b7224 */ /* 0x000fc800000e061b */
[----:B------:R-:W-:-:S04]  /*5bb0*/  IMAD.WIDE.U32 R6, R27, R14, RZ ;  /* 0x0000000e1b067225 */ /* 0x000fc800078e00ff */
[----:B------:R-:W-:-:S04]  /*5bc0*/  IMAD.WIDE.U32 R6, P0, R5, R15, R6 ;  /* 0x0000000f05067225 */ /* 0x000fc80007800006 */
[----:B------:R-:W-:-:S04]  /*5bd0*/  IMAD.WIDE.U32 R4, R5, R14, RZ ;  /* 0x0000000e05047225 */ /* 0x000fc800078e00ff */
[----:B------:R-:W-:Y:S01]  /*5be0*/  IMAD.MOV.U32 R4, RZ, RZ, R7 ;  /* 0x000000ffff047224 */ /* 0x000fe200078e0007 */
[----:B------:R-:W-:Y:S01]  /*5bf0*/  IADD3 RZ, P1, R5, R6, RZ ;  /* 0x0000000605ff7210 */ /* 0x000fe20007f3e0ff */
[----:B------:R-:W-:-:S04]  /*5c00*/  IMAD.X R5, RZ, RZ, RZ, P0 ;  /* 0x000000ffff057224 */ /* 0x000fc800000e06ff */
[----:B------:R-:W-:-:S08]  /*5c10*/  IMAD.WIDE.U32.X R4, R27, R15, R4, P1 ;  /* 0x0000000f1b047225 */ /* 0x000fd000008e0404 */
.L_x_107:
[----:B------:R-:W-:Y:S01]  /*5c20*/  SHF.R.U64 R25, R4, R25, R5 ;  /* 0x0000001904197219 */ /* 0x000fe20000001205 */
[----:B------:R-:W-:Y:S01]  /*5c30*/  IMAD.MOV.U32 R6, RZ, RZ, R18 ;  /* 0x000000ffff067224 */ /* 0x000fe200078e0012 */
[----:B------:R-:W-:Y:S02]  /*5c40*/  LOP3.LUT R4, R23, R12, RZ, 0xc0, !PT ;  /* 0x0000000c17047212 */ /* 0x000fe400078ec0ff */
[----:B------:R-:W-:Y:S01]  /*5c50*/  LOP3.LUT R26, R26, R11, RZ, 0xc0, !PT ;  /* 0x0000000b1a1a7212 */ /* 0x000fe200078ec0ff */
[----:B------:R-:W-:Y:S02]  /*5c60*/  IMAD.MOV R5, RZ, RZ, -R25 ;  /* 0x000000ffff057224 */ /* 0x000fe400078e0a19 */
[----:B------:R-:W-:Y:S02]  /*5c70*/  IMAD R4, R9, R25, R4 ;  /* 0x0000001909047224 */ /* 0x000fe400078e0204 */
[----:B-1----:R-:W-:Y:S02]  /*5c80*/  IMAD R21, R5, R24, R21 ;  /* 0x0000001805157224 */ /* 0x002fe400078e0215 */
[----:B---3--:R-:W-:-:S02]  /*5c90*/  IMAD R13, R4, R22, R13 ;  /* 0x00000016040d7224 */ /* 0x008fc400078e020d */
[----:B--2---:R-:W-:Y:S02]  /*5ca0*/  IMAD R20, R21, R20, R26 ;  /* 0x0000001415147224 */ /* 0x004fe400078e021a */
[----:B------:R-:W-:-:S03]  /*5cb0*/  IMAD.MOV.U32 R4, RZ, RZ, 0x1 ;  /* 0x00000001ff047424 */ /* 0x000fc600078e00ff */
[----:B------:R-:W-:Y:S02]  /*5cc0*/  SEL R7, R20, R13, !P2 ;  /* 0x0000000d14077207 */ /* 0x000fe40005000000 */
[----:B------:R-:W-:-:S07]  /*5cd0*/  SEL R13, R13, R20, !P2 ;  /* 0x000000140d0d7207 */ /* 0x000fce0005000000 */
.L_x_105:
[----:B------:R-:W-:-:S13]  /*5ce0*/  LOP3.LUT P0, RZ, R4, 0xff, RZ, 0xc0, !PT ;  /* 0x000000ff04ff7812 */ /* 0x000fda000780c0ff */
[----:B------:R-:W-:Y:S05]  /*5cf0*/  @P0 BRA `(.L_x_108) ;  /* 0xfffffff000f00947 */ /* 0x000fea000383ffff */
.L_x_88:
[----:B------:R-:W-:-:S13]  /*5d00*/  ELECT P0, URZ, PT ;  /* 0x00000000003f782f */ /* 0x000fda0003800000 */
[----:B------:R-:W-:Y:S05]  /*5d10*/  @!P0 BRA `(.L_x_11) ;  /* 0x0000001400108947 */ /* 0x000fea0003800000 */
[----:B------:R-:W-:-:S04]  /*5d20*/  LOP3.LUT R19, R19, 0x2, RZ, 0xfc, !PT ;  /* 0x0000000213137812 */ /* 0x000fc800078efcff */
[----:B------:R-:W-:-:S13]  /*5d30*/  ISETP.NE.AND P1, PT, R19, 0x3, PT ;  /* 0x000000031300780c */ /* 0x000fda0003f25270 */
[----:B------:R-:W-:Y:S05]  /*5d40*/  @!P1 BRA `(.L_x_109) ;  /* 0x0000000000049947 */ /* 0x000fea0003800000 */
[----:B------:R-:W-:Y:S01]  /*5d50*/  BPT.TRAP 0x1 ;  /* 0x000000040000795c */ /* 0x000fe20000300000 */
.L_x_109:
[----:B------:R-:W-:Y:S01]  /*5d60*/  IMAD.U32 R7, RZ, RZ, UR42 ;  /* 0x0000002aff077e24 */ /* 0x000fe2000f8e00ff */
[----:B------:R-:W-:Y:S01]  /*5d70*/  MOV R0, 0x400 ;  /* 0x0000040000007802 */ /* 0x000fe20000000f00 */
[----:B------:R-:W-:-:S03]  /*5d80*/  IMAD.U32 R2, RZ, RZ, UR4 ;  /* 0x00000004ff027e24 */ /* 0x000fc6000f8e00ff */
[----:B------:R-:W-:Y:S02]  /*5d90*/  LEA R7, R7, R0, 0x18 ;  /* 0x0000000007077211 */ /* 0x000fe400078ec0ff */
[----:B------:R-:W-:-:S03]  /*5da0*/  SHF.L.U32 R0, R8, 0x1f, RZ ;  /* 0x0000001f08007819 */ /* 0x000fc600000006ff */
[----:B--2--5:R-:W-:-:S04]  /*5db0*/  IMAD R3, R2, 0x8, R7 ;  /* 0x0000000802037824 */ /* 0x024fc800078e0207 */
[----:B------:R-:W2:Y:S02]  /*5dc0*/  SYNCS.PHASECHK.TRANS64.TRYWAIT P0, [R3+URZ+0x98], R0 ;  /* 0x00009800030075a7 */ /* 0x000ea4000800017f */
[----:B--2---:R-:W-:Y:S05]  /*5dd0*/  @!P0 BRA `(.L_x_110) ;  /* 0x0000001400848947 */ /* 0x004fea0003800000 */
.L_x_142:
[----:B------:R-:W-:Y:S05]  /*5de0*/  @!P1 BRA `(.L_x_111) ;  /* 0x0000000000049947 */ /* 0x000fea0003800000 */
[----:B------:R-:W-:Y:S01]  /*5df0*/  BPT.TRAP 0x1 ;  /* 0x000000040000795c */ /* 0x000fe20000300000 */
.L_x_111:
[----:B------:R-:W-:-:S04]  /*5e00*/  UIADD3 UR5, UR4, 0x1, URZ ;  /* 0x0000000104057890 */ /* 0x000fc8000fffe03f */
[----:B------:R-:W-:Y:S02]  /*5e10*/  UISETP.NE.AND UP0, UPT, UR5, 0x3, UPT ;  /* 0x000000030500788c */ /* 0x000fe4000bf05270 */
[----:B------:R-:W-:Y:S02]  /*5e20*/  IMAD.U32 R2, RZ, RZ, UR5 ;  /* 0x00000005ff027e24 */ /* 0x000fe4000f8e00ff */
[----:B------:R-:W-:Y:S02]  /*5e30*/  USEL UR5, URZ, 0x1, UP0 ;  /* 0x000000013f057887 */ /* 0x000fe40008000000 */
[----:B------:R-:W-:-:S04]  /*5e40*/  PLOP3.LUT P0, PT, PT, PT, UP0, 0x80, 0x0 ;  /* 0x000000000000781c */ /* 0x000fc80003f0f008 */
[----:B------:R-:W-:Y:S02]  /*5e50*/  SEL R2, R2, RZ, P0 ;  /* 0x000000ff02027207 */ /* 0x000fe40000000000 */
[----:B--2---:R-:W-:-:S03]  /*5e60*/  LOP3.LUT R3, R8, UR5, RZ, 0x3c, !PT ;  /* 0x0000000508037c12 */ /* 0x004fc6000f8e3cff */
[----:B-1----:R-:W-:Y:S01]  /*5e70*/  IMAD R5, R2, 0x8, R7 ;  /* 0x0000000802057824 */ /* 0x002fe200078e0207 */
[----:B------:R-:W-:-:S04]  /*5e80*/  SHF.L.U32 R0, R3, 0x1f, RZ ;  /* 0x0000001f03007819 */ /* 0x000fc800000006ff */
[----:B------:R-:W1:Y:S02]  /*5e90*/  SYNCS.PHASECHK.TRANS64.TRYWAIT P0, [R5+URZ+0x98], R0 ;  /* 0x00009800050075a7 */ /* 0x000e64000800017f */
[----:B-1----:R-:W-:Y:S05]  /*5ea0*/  @!P0 BRA `(.L_x_112) ;  /* 0x0000001400648947 */ /* 0x002fea0003800000 */
.L_x_143:
[----:B------:R-:W-:Y:S05]  /*5eb0*/  @!P1 BRA `(.L_x_113) ;  /* 0x0000000000049947 */ /* 0x000fea0003800000 */
[----:B------:R-:W-:Y:S01]  /*5ec0*/  BPT.TRAP 0x1 ;  /* 0x000000040000795c */ /* 0x000fe20000300000 */
.L_x_113:
[----:B-1----:R-:W-:-:S05]  /*5ed0*/  VIADD R0, R2, 0x1 ;  /* 0x0000000102007836 */ /* 0x002fca0000000000 */
[----:B------:R-:W-:-:S04]  /*5ee0*/  ISETP.NE.AND P0, PT, R0, 0x3, PT ;  /* 0x000000030000780c */ /* 0x000fc80003f05270 */
[----:B------:R-:W-:Y:S02]  /*5ef0*/  SEL R2, RZ, 0x1, P0 ;  /* 0x00000001ff027807 */ /* 0x000fe40000000000 */
[----:B------:R-:W-:Y:S02]  /*5f00*/  SEL R0, R0, RZ, P0 ;  /* 0x000000ff00007207 */ /* 0x000fe40000000000 */
[----:B------:R-:W-:-:S03]  /*5f10*/  LOP3.LUT R2, R3, R2, RZ, 0x3c, !PT ;  /* 0x0000000203027212 */ /* 0x000fc600078e3cff */
[----:B------:R-:W-:Y:S01]  /*5f20*/  IMAD R3, R0, 0x8, R7 ;  /* 0x0000000800037824 */ /* 0x000fe200078e0207 */
[----:B------:R-:W-:-:S07]  /*5f30*/  SHF.L.U32 R0, R2, 0x1f, RZ ;  /* 0x0000001f02007819 */ /* 0x000fce00000006ff */
.L_x_114:
[----:B-1----:R1:W2:Y:S02]  /*5f40*/  SYNCS.PHASECHK.TRANS64.TRYWAIT P0, [R3+URZ+0x98], R0 ;  /* 0x00009800030075a7 */ /* 0x0022a4000800017f */
[----:B--2---:R-:W-:Y:S05]  /*5f50*/  @!P0 NANOSLEEP.SYNCS 0x989680 ;  /* 0x009896800000895d */ /* 0x004fea0003900000 */
[----:B------:R-:W2:Y:S02]  /*5f60*/  @!P0 SYNCS.PHASECHK.TRANS64 P0, [R3+URZ+0x98], R0 ;  /* 0x00009800030085a7 */ /* 0x000ea4000800007f */
[----:B--2---:R-:W-:Y:S05]  /*5f70*/  @P0 BRA `(.L_x_11) ;  /* 0x0000001000780947 */ /* 0x004fea0003800000 */
[----:B------:R-:W-:Y:S05]  /*5f80*/  BRA `(.L_x_114) ;  /* 0xfffffffc00ec7947 */ /* 0x000fea000383ffff */
.L_x_83:
[----:B------:R-:W-:Y:S01]  /*5f90*/  LOP3.LUT P0, RZ, R10, 0xff, RZ, 0xc0, !PT ;  /* 0x000000ff0aff7812 */ /* 0x000fe2000780c0ff */
[----:B------:R-:W-:Y:S02]  /*5fa0*/  IMAD.MOV.U32 R3, RZ, RZ, 0x1 ;  /* 0x00000001ff037424 */ /* 0x000fe400078e00ff */
[----:B------:R-:W-:-:S10]  /*5fb0*/  IMAD.MOV.U32 R0, RZ, RZ, RZ ;  /* 0x000000ffff007224 */ /* 0x000fd400078e00ff */
[----:B------:R-:W-:Y:S05]  /*5fc0*/  @!P0 BRA `(.L_x_115) ;  /* 0x0000000c00208947 */ /* 0x000fea0003800000 */
[----:B------:R-:W1:Y:S01]  /*5fd0*/  LDC R0, c[0x0][0x28c] ;  /* 0x0000a300ff007b82 */ /* 0x000e620000000800 */
[C---:B------:R-:W-:Y:S01]  /*5fe0*/  LOP3.LUT P2, RZ, R18.reuse, 0x7f, RZ, 0xc0, !PT ;  /* 0x0000007f12ff7812 */ /* 0x040fe2000784c0ff */
[----:B------:R-:W-:Y:S01]  /*5ff0*/  ULDC UR5, c[0x0][0x900] ;  /* 0x0002400000057ab9 */ /* 0x000fe20000000800 */
[----:B------:R-:W-:Y:S01]  /*6000*/  LOP3.LUT P0, RZ, R18, 0x1f, RZ, 0xc0, !PT ;  /* 0x0000001f12ff7812 */ /* 0x000fe2000780c0ff */
[----:B------:R-:W-:Y:S01]  /*6010*/  UMOV UR6, 0xffffffff ;  /* 0xffffffff00067882 */ /* 0x000fe20000000000 */
[----:B------:R-:W-:Y:S01]  /*6020*/  BSSY B0, `(.L_x_115) ;  /* 0x00000c2000007945 */ /* 0x000fe20003800000 */
[----:B------:R-:W-:Y:S01]  /*6030*/  USHF.L.U32 UR6, UR6, UR5, URZ ;  /* 0x0000000506067299 */ /* 0x000fe2000800063f */
[----:B------:R-:W-:Y:S01]  /*6040*/  IMAD.MOV.U32 R10, RZ, RZ, 0x1 ;  /* 0x00000001ff0a7424 */ /* 0x000fe200078e00ff */
[----:B------:R-:W-:Y:S01]  /*6050*/  LOP3.LUT R18, R22, 0x2, RZ, 0xfc, !PT ;  /* 0x0000000216127812 */ /* 0x000fe200078efcff */
[----:B------:R-:W-:Y:S01]  /*6060*/  ULDC UR4, c[0x0][0x8a8] ;  /* 0x00022a0000047ab9 */ /* 0x000fe20000000800 */
[----:B------:R-:W-:Y:S01]  /*6070*/  PLOP3.LUT P0, PT, P0, P2, PT, 0x8a, 0x0 ;  /* 0x000000000000781c */ /* 0x000fe20000705172 */
[----:B------:R-:W-:Y:S01]  /*6080*/  UMOV UR7, 0x1 ;  /* 0x0000000100077882 */ /* 0x000fe20000000000 */
[----:B------:R-:W-:-:S02]  /*6090*/  UIADD3 UR15, UR4, -0x1, URZ ;  /* 0xffffffff040f7890 */ /* 0x000fc4000fffe03f */
[----:B------:R-:W-:Y:S02]  /*60a0*/  USHF.L.U32 UR17, UR7, UR5, URZ ;  /* 0x0000000507117299 */ /* 0x000fe4000800063f */
[----:B------:R-:W-:Y:S01]  /*60b0*/  ULOP3.LUT UR16, URZ, UR6, URZ, 0x33, !UPT ;  /* 0x000000063f107292 */ /* 0x000fe2000f8e333f */
[----:B------:R-:W-:Y:S01]  /*60c0*/  ULDC.64 UR20, c[0x0][0x198] ;  /* 0x0000660000147ab9 */ /* 0x000fe20000000a00 */
[----:B-1----:R-:W-:-:S05]  /*60d0*/  VIADD R0, R0, 0x3f ;  /* 0x0000003f00007836 */ /* 0x002fca0000000000 */
[----:B------:R-:W-:-:S04]  /*60e0*/  SHF.R.S32.HI R3, RZ, 0x1f, R0 ;  /* 0x0000001fff037819 */ /* 0x000fc80000011400 */
[----:B------:R-:W-:Y:S01]  /*60f0*/  LEA.HI R3, R3, R0, RZ, 0x6 ;  /* 0x0000000003037211 */ /* 0x000fe200078f30ff */
[----:B------:R-:W-:-:S03]  /*6100*/  IMAD.MOV.U32 R0, RZ, RZ, RZ ;  /* 0x000000ffff007224 */ /* 0x000fc600078e00ff */
[----:B------:R-:W-:Y:S01]  /*6110*/  SHF.R.S32.HI R11, RZ, 0x6, R3 ;  /* 0x00000006ff0b7819 */ /* 0x000fe20000011403 */
[----:B------:R-:W-:-:S04]  /*6120*/  IMAD.MOV.U32 R3, RZ, RZ, 0x1 ;  /* 0x00000001ff037424 */ /* 0x000fc800078e00ff */
[----:B------:R-:W-:-:S07]  /*6130*/  VIADD R12, R11, 0x1 ;  /* 0x000000010b0c7836 */ /* 0x000fce0000000000 */
.L_x_127:
[----:B------:R-:W-:-:S03]  /*6140*/  UMOV UR4, 0xffffffff ;  /* 0xffffffff00047882 */ /* 0x000fc60000000000 */
[----:B------:R-:W-:Y:S05]  /*6150*/  BRA.DIV UR4, `(.L_x_116) ;  /* 0x0000001204cc7947 */ /* 0x000fea000b800000 */
[----:B------:R-:W-:-:S13]  /*6160*/  ELECT P6, URZ, PT ;  /* 0x00000000003f782f */ /* 0x000fda00038c0000 */
.L_x_146:
[----:B------:R-:W1:Y:S01]  /*6170*/  LDC R4, c[0x0][0x28c] ;  /* 0x0000a300ff047b82 */ /* 0x000e620000000800 */
[----:B------:R-:W-:Y:S01]  /*6180*/  BSSY B1, `(.L_x_117) ;  /* 0x0000037000017945 */ /* 0x000fe20003800000 */
[----:B-1----:R-:W-:-:S13]  /*6190*/  ISETP.LT.OR P6, PT, R4, 0x1, !P6 ;  /* 0x000000010400780c */ /* 0x002fda00077c1670 */
[----:B------:R-:W-:Y:S05]  /*61a0*/  @P6 BRA `(.L_x_118) ;  /* 0x0000000000d06947 */ /* 0x000fea0003800000 */
[----:B------:R-:W-:Y:S02]  /*61b0*/  IMAD.SHL.U32 R14, R7, 0x40, RZ ;  /* 0x00000040070e7824 */ /* 0x000fe400078e00ff */
[----:B------:R-:W-:Y:S02]  /*61c0*/  IMAD.SHL.U32 R13, R13, 0x80, RZ ;  /* 0x000000800d0d7824 */ /* 0x000fe400078e00ff */
[----:B------:R-:W-:Y:S02]  /*61d0*/  IMAD.MOV.U32 R19, RZ, RZ, RZ ;  /* 0x000000ffff137224 */ /* 0x000fe400078e00ff */
[----:B------:R-:W-:Y:S02]  /*61e0*/  IMAD.MOV.U32 R4, RZ, RZ, R12 ;  /* 0x000000ffff047224 */ /* 0x000fe400078e000c */
[----:B------:R-:W-:Y:S02]  /*61f0*/  IMAD.MOV.U32 R5, RZ, RZ, R3 ;  /* 0x000000ffff057224 */ /* 0x000fe400078e0003 */
[----:B------:R-:W-:-:S07]  /*6200*/  IMAD.MOV.U32 R7, RZ, RZ, R0 ;  /* 0x000000ffff077224 */ /* 0x000fce00078e0000 */
.L_x_122:
[----:B------:R-:W1:Y:S01]  /*6210*/  S2R R9, SR_CgaCtaId ;  /* 0x0000000000097919 */ /* 0x000e620000008800 */
[----:B------:R-:W-:-:S04]  /*6220*/  MOV R8, 0x400 ;  /* 0x0000040000087802 */ /* 0x000fc80000000f00 */
[----:B-1----:R-:W-:Y:S02]  /*6230*/  LEA R20, R9, R8, 0x18 ;  /* 0x0000000809147211 */ /* 0x002fe400078ec0ff */
[----:B------:R-:W-:Y:S01]  /*6240*/  SHF.L.U32 R8, R5, 0x1f, RZ ;  /* 0x0000001f05087819 */ /* 0x000fe200000006ff */
[----:B------:R-:W1:Y:S02]  /*6250*/  @!P2 LDC R9, c[0x0][0x500] ;  /* 0x00014000ff09ab82 */ /* 0x000e640000000800 */
[----:B------:R-:W-:-:S04]  /*6260*/  IMAD R15, R7, 0x8, R20 ;  /* 0x00000008070f7824 */ /* 0x000fc800078e0214 */
[----:B------:R-:W2:Y:S02]  /*6270*/  SYNCS.PHASECHK.TRANS64.TRYWAIT P1, [R15+URZ+0x40], R8 ;  /* 0x000040080f0075a7 */ /* 0x000ea4000802017f */
[----:B--2---:R-:W-:Y:S05]  /*6280*/  @!P1 BRA `(.L_x_119) ;  /* 0x0000001000a09947 */ /* 0x004fea0003800000 */
.L_x_147:
[----:B--2---:R-:W-:Y:S01]  /*6290*/  PRMT R8, R18, 0x9910, RZ ;  /* 0x0000991012087816 */ /* 0x004fe200000000ff */
[----:B-1----:R1:W-:Y:S03]  /*62a0*/  @!P2 SYNCS.ARRIVE.TRANS64 RZ, [R15+URZ], R9 ;  /* 0x000000090fffa9a7 */ /* 0x0023e6000800003f */
[----:B------:R-:W-:-:S13]  /*62b0*/  ISETP.NE.AND P1, PT, R8, 0x2, PT ;  /* 0x000000020800780c */ /* 0x000fda0003f25270 */
[----:B-1----:R-:W-:Y:S05]  /*62c0*/  @P1 BRA `(.L_x_120) ;  /* 0x0000000000041947 */ /* 0x002fea0003800000 */
[----:B------:R-:W-:Y:S01]  /*62d0*/  BPT.TRAP 0x1 ;  /* 0x000000040000795c */ /* 0x000fe20000300000 */
.L_x_120:
[----:B------:R-:W-:Y:S05]  /*62e0*/  @P0 BRA `(.L_x_121) ;  /* 0x0000000000040947 */ /* 0x000fea0003800000 */
[----:B------:R-:W-:Y:S01]  /*62f0*/  BPT.TRAP 0x1 ;  /* 0x000000040000795c */ /* 0x000fe20000300000 */
.L_x_121:
[--C-:B------:R-:W-:Y:S01]  /*6300*/  IMAD R8, R7, 0x4000, R20.reuse ;  /* 0x0000400007087824 */ /* 0x100fe200078e0214 */
[----:B------:R-:W-:Y:S01]  /*6310*/  R2UR UR9, R15 ;  /* 0x000000000f0972ca */ /* 0x000fe200000e0000 */
[C---:B------:R-:W-:Y:S01]  /*6320*/  IMAD R20, R7.reuse, 0x2000, R20 ;  /* 0x0000200007147824 */ /* 0x040fe200078e0214 */
[----:B------:R-:W-:Y:S01]  /*6330*/  UIADD3 UR4, UP0, UR20, 0xf0, URZ ;  /* 0x000000f014047890 */ /* 0x000fe2000ff1e03f */
[----:B------:R-:W-:Y:S01]  /*6340*/  VIADD R4, R4, 0xffffffff ;  /* 0xffffffff04047836 */ /* 0x000fe20000000000 */
[----:B------:R-:W-:Y:S01]  /*6350*/  R2UR UR5, R8 ;  /* 0x00000000080572ca */ /* 0x000fe200000e0000 */
[----:B------:R-:W-:Y:S01]  /*6360*/  UIADD3 UR22, UP1, UR20, 0x1f0, URZ ;  /* 0x000001f014167890 */ /* 0x000fe2000ff3e03f */
[----:B------:R-:W-:Y:S01]  /*6370*/  R2UR UR8, R20 ;  /* 0x00000000140872ca */ /* 0x000fe200000e0000 */
[----:B------:R-:W-:Y:S01]  /*6380*/  VIADD R7, R7, 0x1 ;  /* 0x0000000107077836 */ /* 0x000fe20000000000 */
[----:B------:R-:W-:Y:S01]  /*6390*/  R2UR UR11, R13 ;  /* 0x000000000d0b72ca */ /* 0x000fe200000e0000 */
[----:B------:R-:W-:Y:S01]  /*63a0*/  UIADD3.X UR23, URZ, UR21, URZ, UP1, !UPT ;  /* 0x000000153f177290 */ /* 0x000fe20008ffe43f */
[C---:B------:R-:W-:Y:S01]  /*63b0*/  R2UR UR10, R19.reuse ;  /* 0x00000000130a72ca */ /* 0x040fe200000e0000 */
[----:B------:R-:W-:Y:S01]  /*63c0*/  UMOV UR6, 0x0 ;  /* 0x0000000000067882 */ /* 0x000fe20000000000 */
[----:B------:R-:W-:Y:S01]  /*63d0*/  R2UR UR12, R6 ;  /* 0x00000000060c72ca */ /* 0x000fe200000e0000 */
[----:B------:R-:W-:Y:S01]  /*63e0*/  UMOV UR7, 0x10000000 ;  /* 0x1000000000077882 */ /* 0x000fe20000000000 */
[----:B------:R-:W-:Y:S01]  /*63f0*/  R2UR UR18, R14 ;  /* 0x000000000e1272ca */ /* 0x000fe200000e0000 */
[----:B------:R-:W-:Y:S01]  /*6400*/  VIADD R19, R19, 0x40 ;  /* 0x0000004013137836 */ /* 0x000fe20000000000 */
[----:B------:R-:W-:Y:S01]  /*6410*/  ISETP.GT.AND P3, PT, R4, 0x1, PT ;  /* 0x000000010400780c */ /* 0x000fe20003f64270 */
[----:B------:R-:W-:Y:S01]  /*6420*/  UIADD3 UR13, UR5, 0x6400, URZ ;  /* 0x00006400050d7890 */ /* 0x000fe2000fffe03f */
[----:B------:R-:W-:Y:S01]  /*6430*/  ISETP.NE.AND P1, PT, R7, 0x8, PT ;  /* 0x000000080700780c */ /* 0x000fe20003f25270 */
[----:B------:R-:W-:-:S02]  /*6440*/  UIADD3.X UR5, URZ, UR21, URZ, UP0, !UPT ;  /* 0x000000153f057290 */ /* 0x000fc400087fe43f */
[----:B------:R-:W-:Y:S01]  /*6450*/  UIADD3 UR14, UR8, 0x26400, URZ ;  /* 0x00026400080e7890 */ /* 0x000fe2000fffe03f */
[----:B------:R-:W-:Y:S02]  /*6460*/  SEL R8, RZ, 0x1, P1 ;  /* 0x00000001ff087807 */ /* 0x000fe40000800000 */
[----:B------:R-:W-:Y:S01]  /*6470*/  UMOV UR8, UR13 ;  /* 0x0000000d00087c82 */ /* 0x000fe20008000000 */
[----:B------:R-:W-:Y:S02]  /*6480*/  SEL R7, R7, RZ, P1 ;  /* 0x000000ff07077207 */ /* 0x000fe40000800000 */
[----:B------:R-:W-:Y:S01]  /*6490*/  LOP3.LUT R5, R5, R8, RZ, 0x3c, !PT ;  /* 0x0000000805057212 */ /* 0x000fe200078e3cff */
[----:B------:R1:W-:Y:S02]  /*64a0*/  UTMALDG.3D [UR8], [UR4], desc[UR6] ;  /* 0x00000608040075b4 */ /* 0x0003e40008011000 */
[----:B-1----:R-:W-:Y:S01]  /*64b0*/  UMOV UR8, UR14 ;  /* 0x0000000e00087c82 */ /* 0x002fe20008000000 */
[----:B------:R-:W-:-:S02]  /*64c0*/  UMOV UR11, UR18 ;  /* 0x00000012000b7c82 */ /* 0x000fc40008000000 */
[----:B------:R1:W-:Y:S02]  /*64d0*/  UTMALDG.3D [UR8], [UR22], desc[UR6] ;  /* 0x00000608160075b4 */ /* 0x0003e40008011000 */
[----:B-1----:R-:W-:Y:S05]  /*64e0*/  @P3 BRA `(.L_x_122) ;  /* 0xfffffffc00483947 */ /* 0x002fea000383ffff */
.L_x_118:
[----:B------:R-:W-:Y:S05]  /*64f0*/  BSYNC B1 ;  /* 0x0000000000017941 */ /* 0x000fea0003800000 */
.L_x_117:
[----:B------:R-:W-:Y:S01]  /*6500*/  LOP3.LUT P3, RZ, R10, 0xff, RZ, 0xc0, !PT ;  /* 0x000000ff0aff7812 */ /* 0x000fe2000786c0ff */
[----:B------:R-:W-:Y:S01]  /*6510*/  IMAD.IADD R0, R11, 0x1, R0 ;  /* 0x000000010b007824 */ /* 0x000fe200078e0200 */
[----:B------:R-:W-:Y:S01]  /*6520*/  IADD3 R16, P4, R16, UR52, RZ ;  /* 0x0000003410107c10 */ /* 0x000fe2000ff9e0ff */
[----:B------:R-:W-:Y:S01]  /*6530*/  ULDC.64 UR4, c[0x0][0x8f8] ;  /* 0x00023e0000047ab9 */ /* 0x000fe20000000a00 */
[----:B------:R-:W-:Y:S01]  /*6540*/  BSSY B1, `(.L_x_123) ;  /* 0x000006d000017945 */ /* 0x000fe20003800000 */
[----:B------:R-:W-:Y:S01]  /*6550*/  IMAD.MOV.U32 R13, RZ, RZ, -0x1 ;  /* 0xffffffffff0d7424 */ /* 0x000fe200078e00ff */
[----:B------:R-:W-:Y:S01]  /*6560*/  SHF.R.U32.HI R4, RZ, 0x3, R0 ;  /* 0x00000003ff047819 */ /* 0x000fe20000011600 */
[----:B------:R-:W-:Y:S01]  /*6570*/  IMAD.MOV.U32 R7, RZ, RZ, -0x1 ;  /* 0xffffffffff077424 */ /* 0x000fe200078e00ff */
[----:B------:R-:W-:Y:S02]  /*6580*/  ISETP.GT.U32.AND P1, PT, R0, 0x7, PT ;  /* 0x000000070000780c */ /* 0x000fe40003f24070 */
[----:B------:R-:W-:-:S02]  /*6590*/  LOP3.LUT R4, R4, 0x1, RZ, 0xc0, !PT ;  /* 0x0000000104047812 */ /* 0x000fc400078ec0ff */
[----:B------:R-:W-:Y:S01]  /*65a0*/  ISETP.LT.U32.AND P1, PT, R11, 0x8, P1 ;  /* 0x000000080b00780c */ /* 0x000fe20000f21070 */
[----:B------:R-:W1:Y:S01]  /*65b0*/  @P3 S2R R6, SR_CgaCtaId ;  /* 0x0000000000063919 */ /* 0x000e620000008800 */
[----:B------:R-:W-:Y:S02]  /*65c0*/  @P3 MOV R5, 0x400 ;  /* 0x0000040000053802 */ /* 0x000fe40000000f00 */
[----:B------:R-:W-:Y:S02]  /*65d0*/  IADD3.X R17, R17, UR41, RZ, P4, !PT ;  /* 0x0000002911117c10 */ /* 0x000fe4000a7fe4ff */
[----:B------:R-:W-:Y:S02]  /*65e0*/  ISETP.GE.U32.AND P4, PT, R16, UR4, PT ;  /* 0x0000000410007c0c */ /* 0x000fe4000bf86070 */
[----:B------:R-:W-:Y:S02]  /*65f0*/  LOP3.LUT R0, R0, 0x7, RZ, 0xc0, !PT ;  /* 0x0000000700007812 */ /* 0x000fe400078ec0ff */
[----:B------:R-:W-:-:S02]  /*6600*/  PRMT R10, RZ, 0x7610, R10 ;  /* 0x00007610ff0a7816 */ /* 0x000fc4000000000a */
[----:B-1----:R-:W-:Y:S01]  /*6610*/  @P3 LEA R5, R6, R5, 0x18 ;  /* 0x0000000506053211 */ /* 0x002fe200078ec0ff */
[----:B------:R-:W-:-:S03]  /*6620*/  IMAD.MOV.U32 R6, RZ, RZ, -0x1 ;  /* 0xffffffffff067424 */ /* 0x000fc600078e00ff */
[----:B------:R1:W-:Y:S01]  /*6630*/  @P3 SYNCS.ARRIVE.TRANS64.A1T0 RZ, [R5+URZ+0xb8], RZ ;  /* 0x0000b8ff05ff39a7 */ /* 0x0003e2000810003f */
[----:B------:R-:W-:Y:S02]  /*6640*/  ISETP.NE.U32.AND P3, PT, R4, 0x1, PT ;  /* 0x000000010400780c */ /* 0x000fe40003f65070 */
[----:B------:R-:W-:Y:S02]  /*6650*/  SEL R4, RZ, 0x1, !P1 ;  /* 0x00000001ff047807 */ /* 0x000fe40004800000 */
[----:B------:R-:W-:Y:S02]  /*6660*/  ISETP.GE.U32.AND.EX P1, PT, R17, UR5, PT, P4 ;  /* 0x0000000511007c0c */ /* 0x000fe4000bf26140 */
[----:B------:R-:W-:-:S04]  /*6670*/  ISETP.GT.U32.AND P3, PT, R11, 0x7, !P3 ;  /* 0x000000070b00780c */ /* 0x000fc80005f64070 */
[----:B-1----:R-:W-:-:S04]  /*6680*/  SEL R5, RZ, 0x1, !P3 ;  /* 0x00000001ff057807 */ /* 0x002fc80005800000 */
[--C-:B------:R-:W-:Y:S02]  /*6690*/  LOP3.LUT R3, R5, R3, R4.reuse, 0x96, !PT ;  /* 0x0000000305037212 */ /* 0x100fe400078e9604 */
[----:B------:R-:W-:Y:S01]  /*66a0*/  PRMT R4, RZ, 0x7610, R4 ;  /* 0x00007610ff047816 */ /* 0x000fe20000000004 */
[----:B------:R-:W-:Y:S06]  /*66b0*/  @P1 BRA `(.L_x_124) ;  /* 0x0000000400541947 */ /* 0x000fec0003800000 */
[----:B------:R-:W-:Y:S01]  /*66c0*/  ULDC.64 UR4, c[0x0][0x8d0] ;  /* 0x0002340000047ab9 */ /* 0x000fe20000000a00 */
[----:B------:R-:W1:Y:S01]  /*66d0*/  S2R R14, SR_CTAID.X ;  /* 0x00000000000e7919 */ /* 0x000e620000002500 */
[----:B------:R-:W-:Y:S01]  /*66e0*/  ISETP.NE.U32.AND P1, PT, RZ, UR4, PT ;  /* 0x00000004ff007c0c */ /* 0x000fe2000bf25070 */
[----:B------:R-:W-:Y:S01]  /*66f0*/  ULDC UR7, c[0x0][0x8d8] ;  /* 0x0002360000077ab9 */ /* 0x000fe20000000800 */
[----:B------:R-:W-:Y:S01]  /*6700*/  IMAD.MOV.U32 R4, RZ, RZ, R16 ;  /* 0x000000ffff047224 */ /* 0x000fe200078e0010 */
[----:B------:R-:W2:Y:S01]  /*6710*/  S2R R13, SR_CTAID.Y ;  /* 0x00000000000d7919 */ /* 0x000ea20000002600 */
[----:B------:R-:W-:Y:S01]  /*6720*/  ISETP.NE.AND.EX P1, PT, RZ, UR5, PT, P1 ;  /* 0x00000005ff007c0c */ /* 0x000fe2000bf25310 */
[----:B------:R-:W-:-:S12]  /*6730*/  IMAD.MOV.U32 R5, RZ, RZ, R17 ;  /* 0x000000ffff057224 */ /* 0x000fd800078e0011 */
[----:B------:R-:W-:Y:S05]  /*6740*/  @!P1 BRA `(.L_x_125) ;  /* 0x0000000000289947 */ /* 0x000fea0003800000 */
[----:B------:R-:W-:Y:S02]  /*6750*/  ULDC UR6, c[0x0][0x8dc] ;  /* 0x0002370000067ab9 */ /* 0x000fe40000000800 */
[----:B------:R-:W-:-:S05]  /*6760*/  IADD3 R9, P1, R16, UR6, RZ ;  /* 0x0000000610097c10 */ /* 0x000fca000ff3e0ff */
[----:B------:R-:W-:-:S04]  /*6770*/  IMAD.X R15, RZ, RZ, R17, P1 ;  /* 0x000000ffff0f7224 */ /* 0x000fc800008e0611 */
[----:B------:R-:W-:-:S04]  /*6780*/  IMAD.WIDE.U32 R6, R15, UR4, RZ ;  /* 0x000000040f067c25 */ /* 0x000fc8000f8e00ff */
[----:B------:R-:W-:-:S04]  /*6790*/  IMAD.WIDE.U32 R6, P1, R9, UR5, R6 ;  /* 0x0000000509067c25 */ /* 0x000fc8000f820006 */
[----:B------:R-:W-:-:S04]  /*67a0*/  IMAD.WIDE.U32 R8, R9, UR4, RZ ;  /* 0x0000000409087c25 */ /* 0x000fc8000f8e00ff */
[----:B------:R-:W-:Y:S01]  /*67b0*/  IMAD.X R5, RZ, RZ, RZ, P1 ;  /* 0x000000ffff057224 */ /* 0x000fe200008e06ff */
[----:B------:R-:W-:Y:S01]  /*67c0*/  IADD3 RZ, P1, R9, R6, RZ ;  /* 0x0000000609ff7210 */ /* 0x000fe20007f3e0ff */
[----:B------:R-:W-:-:S04]  /*67d0*/  IMAD.MOV.U32 R4, RZ, RZ, R7 ;  /* 0x000000ffff047224 */ /* 0x000fc800078e0007 */
[----:B------:R-:W-:-:S08]  /*67e0*/  IMAD.WIDE.U32.X R4, R15, UR5, R4, P1 ;  /* 0x000000050f047c25 */ /* 0x000fd000088e0404 */
.L_x_125:
[--C-:B------:R-:W-:Y:S01]  /*67f0*/  SHF.R.U64 R8, R4, UR7, R5.reuse ;  /* 0x0000000704087c19 */ /* 0x100fe20008001205 */
[----:B------:R-:W-:Y:S01]  /*6800*/  ULDC.64 UR4, c[0x0][0x8c8] ;  /* 0x0002320000047ab9 */ /* 0x000fe20000000a00 */
[----:B------:R-:W-:Y:S01]  /*6810*/  SHF.R.U32.HI R4, RZ, UR7, R5 ;  /* 0x00000007ff047c19 */ /* 0x000fe20008011605 */
[----:B------:R-:W3:Y:S01]  /*6820*/  LDC R25, c[0x0][0x144] ;  /* 0x00005100ff197b82 */ /* 0x000ee20000000800 */
[----:B------:R-:W-:Y:S01]  /*6830*/  IADD3 R7, P1, RZ, -R8, RZ ;  /* 0x80000008ff077210 */ /* 0x000fe20007f3e0ff */
[----:B------:R-:W-:Y:S01]  /*6840*/  ULDC.64 UR8, c[0x0][0x8e8] ;  /* 0x00023a0000087ab9 */ /* 0x000fe20000000a00 */
[----:B-1----:R-:W-:Y:S01]  /*6850*/  I2FP.F32.U32 R9, R14 ;  /* 0x0000000e00097245 */ /* 0x002fe20000201000 */
[----:B------:R-:W-:Y:S02]  /*6860*/  ULDC UR6, c[0x0][0x8b0] ;  /* 0x00022c0000067ab9 */ /* 0x000fe40000000800 */
[----:B------:R-:W-:Y:S01]  /*6870*/  IMAD.X R4, RZ, RZ, ~R4, P1 ;  /* 0x000000ffff047224 */ /* 0x000fe200008e0e04 */
[----:B------:R-:W-:Y:S01]  /*6880*/  ISETP.NE.U32.AND P1, PT, RZ, UR8, PT ;  /* 0x00000008ff007c0c */ /* 0x000fe2000bf25070 */
[----:B------:R-:W1:Y:S02]  /*6890*/  LDC R20, c[0x0][0x148] ;  /* 0x00005200ff147b82 */ /* 0x000e640000000800 */
[----:B------:R-:W-:Y:S01]  /*68a0*/  IMAD R6, R4, UR4, RZ ;  /* 0x0000000404067c24 */ /* 0x000fe2000f8e02ff */
[----:B------:R-:W-:Y:S01]  /*68b0*/  ISETP.NE.AND.EX P1, PT, RZ, UR9, PT, P1 ;  /* 0x00000009ff007c0c */ /* 0x000fe2000bf25310 */
[----:B------:R-:W-:Y:S01]  /*68c0*/  IMAD.WIDE.U32 R4, R7, UR4, R16 ;  /* 0x0000000407047c25 */ /* 0x000fe2000f8e0010 */
[----:B------:R-:W-:-:S03]  /*68d0*/  ULDC UR4, c[0x0][0x150] ;  /* 0x0000540000047ab9 */ /* 0x000fc60000000800 */
[----:B------:R-:W-:Y:S02]  /*68e0*/  IMAD R7, R7, UR5, R6 ;  /* 0x0000000507077c24 */ /* 0x000fe4000f8e0206 */
[----:B------:R-:W-:Y:S01]  /*68f0*/  FMUL R6, R9, UR4 ;  /* 0x0000000409067c20 */ /* 0x000fe20008400000 */
[----:B------:R-:W-:Y:S01]  /*6900*/  ULDC UR4, c[0x0][0x8c0] ;  /* 0x0002300000047ab9 */ /* 0x000fe20000000800 */
[----:B------:R-:W-:Y:S01]  /*6910*/  ULDC UR5, c[0x0][0x154] ;  /* 0x0000550000057ab9 */ /* 0x000fe20000000800 */
[----:B------:R-:W-:-:S03]  /*6920*/  IMAD.IADD R5, R5, 0x1, R7 ;  /* 0x0000000105057824 */ /* 0x000fc600078e0207 */
[----:B------:R-:W4:Y:S02]  /*6930*/  F2I.U32.TRUNC.NTZ R6, R6 ;  /* 0x0000000600067305 */ /* 0x000f24000020f000 */
[----:B------:R-:W-:Y:S02]  /*6940*/  SHF.R.U64 R9, R4, UR4, R5 ;  /* 0x0000000404097c19 */ /* 0x000fe40008001205 */
[----:B--2---:R-:W-:-:S05]  /*6950*/  I2FP.F32.U32 R4, R13 ;  /* 0x0000000d00047245 */ /* 0x004fca0000201000 */
[----:B------:R-:W-:Y:S01]  /*6960*/  FMUL R21, R4, UR5 ;  /* 0x0000000504157c20 */ /* 0x000fe20008400000 */
[----:B------:R-:W-:Y:S01]  /*6970*/  SHF.R.U32.HI R4, RZ, UR4, R5 ;  /* 0x00000004ff047c19 */ /* 0x000fe20008011605 */
[----:B------:R-:W-:-:S03]  /*6980*/  ULDC UR4, c[0x0][0x900] ;  /* 0x0002400000047ab9 */ /* 0x000fc60000000800 */
[--C-:B------:R-:W-:Y:S01]  /*6990*/  SHF.R.U64 R19, R9, UR6, R4.reuse ;  /* 0x0000000609137c19 */ /* 0x100fe20008001204 */
[----:B------:R-:W2:Y:S01]  /*69a0*/  F2I.U32.TRUNC.NTZ R21, R21 ;  /* 0x0000001500157305 */ /* 0x000ea2000020f000 */
[----:B------:R-:W-:Y:S01]  /*69b0*/  SHF.R.U32.HI R4, RZ, UR6, R4 ;  /* 0x00000006ff047c19 */ /* 0x000fe20008011604 */
[----:B----4-:R-:W-:-:S03]  /*69c0*/  IMAD.MOV R6, RZ, RZ, -R6 ;  /* 0x000000ffff067224 */ /* 0x010fc600078e0a06 */
[----:B------:R-:W-:Y:S01]  /*69d0*/  SHF.R.U64 R15, R19, UR4, R4 ;  /* 0x00000004130f7c19 */ /* 0x000fe20008001204 */
[----:B---3--:R-:W-:Y:S01]  /*69e0*/  IMAD R14, R25, R6, R14 ;  /* 0x00000006190e7224 */ /* 0x008fe200078e020e */
[----:B------:R-:W-:-:S03]  /*69f0*/  SHF.R.U32.HI R23, RZ, UR4, R4 ;  /* 0x00000004ff177c19 */ /* 0x000fc60008011604 */
[----:B------:R-:W-:Y:S02]  /*6a00*/  IMAD.MOV.U32 R4, RZ, RZ, R15 ;  /* 0x000000ffff047224 */ /* 0x000fe400078e000f */
[----:B------:R-:W-:Y:S01]  /*6a10*/  IMAD.MOV.U32 R5, RZ, RZ, R23 ;  /* 0x000000ffff057224 */ /* 0x000fe200078e0017 */
[----:B--2---:R-:W-:Y:S06]  /*6a20*/  @!P1 BRA `(.L_x_126) ;  /* 0x0000000000289947 */ /* 0x004fec0003800000 */
[----:B------:R-:W-:Y:S02]  /*6a30*/  ULDC UR4, c[0x0][0x8f4] ;  /* 0x00023d0000047ab9 */ /* 0x000fe40000000800 */
[----:B------:R-:W-:-:S05]  /*6a40*/  IADD3 R5, P1, R15, UR4, RZ ;  /* 0x000000040f057c10 */ /* 0x000fca000ff3e0ff */
[----:B------:R-:W-:-:S04]  /*6a50*/  IMAD.X R23, RZ, RZ, R23, P1 ;  /* 0x000000ffff177224 */ /* 0x000fc800008e0617 */
[----:B------:R-:W-:-:S04]  /*6a60*/  IMAD.WIDE.U32 R6, R23, UR8, RZ ;  /* 0x0000000817067c25 */ /* 0x000fc8000f8e00ff */
[----:B------:R-:W-:-:S04]  /*6a70*/  IMAD.WIDE.U32 R6, P1, R5, UR9, R6 ;  /* 0x0000000905067c25 */ /* 0x000fc8000f820006 */
[----:B------:R-:W-:-:S04]  /*6a80*/  IMAD.WIDE.U32 R4, R5, UR8, RZ ;  /* 0x0000000805047c25 */ /* 0x000fc8000f8e00ff */
[----:B------:R-:W-:Y:S01]  /*6a90*/  IMAD.MOV.U32 R4, RZ, RZ, R7 ;  /* 0x000000ffff047224 */ /* 0x000fe200078e0007 */
[----:B------:R-:W-:Y:S01]  /*6aa0*/  IADD3 RZ, P3, R5, R6, RZ ;  /* 0x0000000605ff7210 */ /* 0x000fe20007f7e0ff */
[----:B------:R-:W-:-:S04]  /*6ab0*/  IMAD.X R5, RZ, RZ, RZ, P1 ;  /* 0x000000ffff057224 */ /* 0x000fc800008e06ff */
[----:B------:R-:W-:-:S08]  /*6ac0*/  IMAD.WIDE.U32.X R4, R23, UR9, R4, P3 ;  /* 0x0000000917047c25 */ /* 0x000fd000098e0404 */
.L_x_126:
[----:B------:R-:W-:Y:S01]  /*6ad0*/  ISETP.NE.AND P1, PT, R2, 0x1, PT ;  /* 0x000000010200780c */ /* 0x000fe20003f25270 */
[----:B------:R-:W-:Y:S01]  /*6ae0*/  ULDC UR4, c[0x0][0x8f0] ;  /* 0x00023c0000047ab9 */ /* 0x000fe20000000800 */
[----:B------:R-:W-:Y:S01]  /*6af0*/  LOP3.LUT R19, R19, UR16, RZ, 0xc0, !PT ;  /* 0x0000001013137c12 */ /* 0x000fe2000f8ec0ff */
[----:B------:R-:W-:Y:S01]  /*6b00*/  IMAD.MOV R21, RZ, RZ, -R21 ;  /* 0x000000ffff157224 */ /* 0x000fe200078e0a15 */
[----:B------:R-:W-:Y:S01]  /*6b10*/  SHF.R.U64 R4, R4, UR4, R5 ;  /* 0x0000000404047c19 */ /* 0x000fe20008001205 */
[----:B------:R-:W-:Y:S01]  /*6b20*/  ULDC UR4, c[0x0][0x8e0] ;  /* 0x0002380000047ab9 */ /* 0x000fe20000000800 */
[----:B------:R-:W-:Y:S01]  /*6b30*/  ULDC UR5, c[0x0][0x8b8] ;  /* 0x00022e0000057ab9 */ /* 0x000fe20000000800 */
[----:B------:R-:W-:Y:S02]  /*6b40*/  IMAD.MOV.U32 R5, RZ, RZ, 0x1 ;  /* 0x00000001ff057424 */ /* 0x000fe400078e00ff */
[----:B------:R-:W-:Y:S02]  /*6b50*/  IMAD.MOV R6, RZ, RZ, -R4 ;  /* 0x000000ffff067224 */ /* 0x000fe400078e0a04 */
[----:B------:R-:W-:Y:S01]  /*6b60*/  IMAD R19, R4, UR17, R19 ;  /* 0x0000001104137c24 */ /* 0x000fe2000f8e0213 */
[----:B------:R-:W-:Y:S01]  /*6b70*/  LOP3.LUT R4, R9, UR15, RZ, 0xc0, !PT ;  /* 0x0000000f09047c12 */ /* 0x000fe2000f8ec0ff */
[----:B-1----:R-:W-:-:S02]  /*6b80*/  @P1 IMAD R14, R20, R21, R13 ;  /* 0x00000015140e1224 */ /* 0x002fc400078e020d */
[----:B------:R-:W-:Y:S01]  /*6b90*/  IMAD R15, R6, UR4, R15 ;  /* 0x00000004060f7c24 */ /* 0x000fe2000f8e020f */
[----:B------:R-:W-:Y:S01]  /*6ba0*/  ULDC UR4, c[0x0][0x8a8] ;  /* 0x00022a0000047ab9 */ /* 0x000fe20000000800 */
[----:B------:R-:W-:Y:S02]  /*6bb0*/  IMAD R14, R19, UR5, R14 ;  /* 0x00000005130e7c24 */ /* 0x000fe4000f8e020e */
[--C-:B------:R-:W-:Y:S01]  /*6bc0*/  IMAD R15, R15, UR4, R4.reuse ;  /* 0x000000040f0f7c24 */ /* 0x100fe2000f8e0204 */
[----:B------:R-:W-:Y:S01]  /*6bd0*/  PRMT R4, R5, 0x7610, R4 ;  /* 0x0000761005047816 */ /* 0x000fe20000000004 */
[----:B------:R-:W-:-:S03]  /*6be0*/  IMAD.MOV.U32 R6, RZ, RZ, R8 ;  /* 0x000000ffff067224 */ /* 0x000fc600078e0008 */
[----:B------:R-:W-:Y:S02]  /*6bf0*/  SEL R7, R15, R14, !P1 ;  /* 0x0000000e0f077207 */ /* 0x000fe40004800000 */
[----:B------:R-:W-:-:S07]  /*6c00*/  SEL R13, R14, R15, !P1 ;  /* 0x0000000f0e0d7207 */ /* 0x000fce0004800000 */
.L_x_124:
[----:B------:R-:W-:Y:S05]  /*6c10*/  BSYNC B1 ;  /* 0x0000000000017941 */ /* 0x000fea0003800000 */
.L_x_123:
[----:B------:R-:W-:-:S13]  /*6c20*/  LOP3.LUT P1, RZ, R4, 0xff, RZ, 0xc0, !PT ;  /* 0x000000ff04ff7812 */ /* 0x000fda000782c0ff */
[----:B------:R-:W-:Y:S05]  /*6c30*/  @P1 BRA `(.L_x_127) ;  /* 0xfffffff400401947 */ /* 0x000fea000383ffff */
[----:B------:R-:W-:Y:S05]  /*6c40*/  BSYNC B0 ;  /* 0x0000000000007941 */ /* 0x000fea0003800000 */
.L_x_115:
[----:B------:R-:W-:-:S03]  /*6c50*/  UMOV UR4, 0xffffffff ;  /* 0xffffffff00047882 */ /* 0x000fc60000000000 */
[----:B------:R-:W-:Y:S05]  /*6c60*/  BRA.DIV UR4, `(.L_x_128) ;  /* 0x0000000a043c7947 */ /* 0x000fea000b800000 */
[----:B------:R-:W-:-:S13]  /*6c70*/  ELECT P6, URZ, PT ;  /* 0x00000000003f782f */ /* 0x000fda00038c0000 */
.L_x_150:
[----:B------:R-:W-:Y:S05]  /*6c80*/  @!P6 BRA `(.L_x_11) ;  /* 0x000000040034e947 */ /* 0x000fea0003800000 */
[----:B------:R-:W-:-:S04]  /*6c90*/  LOP3.LUT R22, R22, 0x2, RZ, 0xfc, !PT ;  /* 0x0000000216167812 */ /* 0x000fc800078efcff */
[----:B------:R-:W-:-:S13]  /*6ca0*/  ISETP.NE.AND P0, PT, R22, 0x3, PT ;  /* 0x000000031600780c */ /* 0x000fda0003f05270 */
[----:B------:R-:W-:Y:S05]  /*6cb0*/  @!P0 BRA `(.L_x_129) ;  /* 0x0000000000048947 */ /* 0x000fea0003800000 */
[----:B------:R-:W-:Y:S01]  /*6cc0*/  BPT.TRAP 0x1 ;  /* 0x000000040000795c */ /* 0x000fe20000300000 */
.L_x_129:
[----:B------:R-:W1:Y:S01]  /*6cd0*/  S2R R5, SR_CgaCtaId ;  /* 0x0000000000057919 */ /* 0x000e620000008800 */
[----:B------:R-:W-:Y:S02]  /*6ce0*/  MOV R2, 0x400 ;  /* 0x0000040000027802 */ /* 0x000fe40000000f00 */
[----:B------:R-:W-:Y:S02]  /*6cf0*/  SHF.L.U32 R4, R3, 0x1f, RZ ;  /* 0x0000001f03047819 */ /* 0x000fe400000006ff */
[----:B-1----:R-:W-:-:S05]  /*6d00*/  LEA R5, R5, R2, 0x18 ;  /* 0x0000000205057211 */ /* 0x002fca00078ec0ff */
[----:B------:R-:W-:-:S04]  /*6d10*/  VIADD R5, R5, 0x40 ;  /* 0x0000004005057836 */ /* 0x000fc80000000000 */
[C---:B------:R-:W-:Y:S02]  /*6d20*/  IMAD R7, R0.reuse, 0x8, R5 ;  /* 0x0000000800077824 */ /* 0x040fe400078e0205 */
[----:B------:R-:W-:Y:S02]  /*6d30*/  VIADD R0, R0, 0x1 ;  /* 0x0000000100007836 */ /* 0x000fe40000000000 */
[----:B------:R-:W1:Y:S03]  /*6d40*/  SYNCS.PHASECHK.TRANS64.TRYWAIT P0, [R7+URZ], R4 ;  /* 0x00000004070075a7 */ /* 0x000e66000800017f */
[----:B------:R-:W-:-:S04]  /*6d50*/  ISETP.NE.AND P1, PT, R0, 0x8, PT ;  /* 0x000000080000780c */ /* 0x000fc80003f25270 */
[----:B------:R-:W-:Y:S02]  /*6d60*/  SEL R2, RZ, 0x1, P1 ;  /* 0x00000001ff027807 */ /* 0x000fe40000800000 */
[----:B------:R-:W-:Y:S02]  /*6d70*/  SEL R0, R0, RZ, P1 ;  /* 0x000000ff00007207 */ /* 0x000fe40000800000 */
[----:B------:R-:W-:-:S03]  /*6d80*/  LOP3.LUT R9, R3, R2, RZ, 0x3c, !PT ;  /* 0x0000000203097212 */ /* 0x000fc600078e3cff */
[----:B------:R-:W-:Y:S01]  /*6d90*/  IMAD R6, R0, 0x8, R5 ;  /* 0x0000000800067824 */ /* 0x000fe200078e0205 */
[----:B------:R-:W-:Y:S01]  /*6da0*/  SHF.L.U32 R3, R9, 0x1f, RZ ;  /* 0x0000001f09037819 */ /* 0x000fe200000006ff */
[----:B-1----:R-:W-:Y:S06]  /*6db0*/  @!P0 BRA `(.L_x_130) ;  /* 0x0000000800088947 */ /* 0x002fec0003800000 */
.L_x_151:
[----:B------:R-:W2:Y:S01]  /*6dc0*/  SYNCS.PHASECHK.TRANS64.TRYWAIT P0, [R6+URZ], R3 ;  /* 0x00000003060075a7 */ /* 0x000ea2000800017f */
[----:B------:R-:W-:-:S05]  /*6dd0*/  VIADD R0, R0, 0x1 ;  /* 0x0000000100007836 */ /* 0x000fca0000000000 */
[----:B------:R-:W-:-:S04]  /*6de0*/  ISETP.NE.AND P1, PT, R0, 0x8, PT ;  /* 0x000000080000780c */ /* 0x000fc80003f25270 */
[----:B------:R-:W-:Y:S02]  /*6df0*/  SEL R2, RZ, 0x1, P1 ;  /* 0x00000001ff027807 */ /* 0x000fe40000800000 */
[----:B------:R-:W-:Y:S02]  /*6e00*/  SEL R0, R0, RZ, P1 ;  /* 0x000000ff00007207 */ /* 0x000fe40000800000 */
[----:B------:R-:W-:-:S03]  /*6e10*/  LOP3.LUT R9, R9, R2, RZ, 0x3c, !PT ;  /* 0x0000000209097212 */ /* 0x000fc600078e3cff */
[----:B-1----:R-:W-:Y:S01]  /*6e20*/  IMAD R7, R0, 0x8, R5 ;  /* 0x0000000800077824 */ /* 0x002fe200078e0205 */
[----:B------:R-:W-:Y:S01]  /*6e30*/  SHF.L.U32 R4, R9, 0x1f, RZ ;  /* 0x0000001f09047819 */ /* 0x000fe200000006ff */
[----:B--2---:R-:W-:Y:S06]  /*6e40*/  @!P0 BRA `(.L_x_131) ;  /* 0x0000000400f88947 */ /* 0x004fec0003800000 */
.L_x_152:
        /* <DEDUP_REMOVED lines=9> */
.L_x_153:
        /* <DEDUP_REMOVED lines=9> */
.L_x_154:
        /* <DEDUP_REMOVED lines=9> */
.L_x_155:
        /* <DEDUP_REMOVED lines=9> */
.L_x_156:
[----:B------:R-:W2:Y:S01]  /*7090*/  SYNCS.PHASECHK.TRANS64.TRYWAIT P0, [R7+URZ], R4 ;  /* 0x00000004070075a7 */ /* 0x000ea2000800017f */
[----:B------:R-:W-:-:S05]  /*70a0*/  VIADD R0, R0, 0x1 ;  /* 0x0000000100007836 */ /* 0x000fca0000000000 */
[----:B------:R-:W-:-:S04]  /*70b0*/  ISETP.NE.AND P1, PT, R0, 0x8, PT ;  /* 0x000000080000780c */ /* 0x000fc80003f25270 */
[----:B------:R-:W-:Y:S02]  /*70c0*/  SEL R2, RZ, 0x1, P1 ;  /* 0x00000001ff027807 */ /* 0x000fe40000800000 */
[----:B------:R-:W-:Y:S02]  /*70d0*/  SEL R0, R0, RZ, P1 ;  /* 0x000000ff00007207 */ /* 0x000fe40000800000 */
[----:B------:R-:W-:Y:S01]  /*70e0*/  LOP3.LUT R2, R9, R2, RZ, 0x3c, !PT ;  /* 0x0000000209027212 */ /* 0x000fe200078e3cff */
[----:B--2---:R-:W-:Y:S06]  /*70f0*/  @!P0 BRA `(.L_x_136) ;  /* 0x0000000400b08947 */ /* 0x004fec0003800000 */
.L_x_157:
[----:B------:R-:W-:Y:S01]  /*7100*/  IMAD R5, R0, 0x8, R5 ;  /* 0x0000000800057824 */ /* 0x000fe200078e0205 */
[----:B------:R-:W-:-:S07]  /*7110*/  SHF.L.U32 R0, R2, 0x1f, RZ ;  /* 0x0000001f02007819 */ /* 0x000fce00000006ff */
.L_x_137:
[----:B---3--:R3:W4:Y:S02]  /*7120*/  SYNCS.PHASECHK.TRANS64.TRYWAIT P0, [R5+URZ], R0 ;  /* 0x00000000050075a7 */ /* 0x008724000800017f */
[----:B----4-:R-:W-:Y:S05]  /*7130*/  @!P0 NANOSLEEP.SYNCS 0x989680 ;  /* 0x009896800000895d */ /* 0x010fea0003900000 */
[----:B------:R-:W4:Y:S02]  /*7140*/  @!P0 SYNCS.PHASECHK.TRANS64 P0, [R5+URZ], R0 ;  /* 0x00000000050085a7 */ /* 0x000f24000800007f */
[----:B----4-:R-:W-:Y:S05]  /*7150*/  @!P0 BRA `(.L_x_137) ;  /* 0xfffffffc00f08947 */ /* 0x010fea000383ffff */
.L_x_11:
[----:B------:R-:W-:Y:S05]  /*7160*/  BSYNC B6 ;  /* 0x0000000000067941 */ /* 0x000fea0003800000 */
.L_x_9:
[----:B------:R-:W-:Y:S05]  /*7170*/  EXIT ;  /* 0x000000000000794d */ /* 0x000fea0003800000 */
.L_x_24:
[----:B---3--:R3:W4:Y:S02]  /*7180*/  SYNCS.PHASECHK.TRANS64.TRYWAIT P1, [R3+URZ], R0 ;  /* 0x00000000030075a7 */ /* 0x008724000802017f */
[----:B----4-:R-:W-:Y:S05]  /*7190*/  @!P1 NANOSLEEP.SYNCS 0x989680 ;  /* 0x009896800000995d */ /* 0x010fea0003900000 */
[----:B------:R-:W4:Y:S02]  /*71a0*/  @!P1 SYNCS.PHASECHK.TRANS64 P1, [R3+URZ], R0 ;  /* 0x00000000030095a7 */ /* 0x000f24000802007f */
[----:B----4-:R-:W-:Y:S05]  /*71b0*/  @!P1 BRA `(.L_x_24) ;  /* 0xfffffffc00f09947 */ /* 0x010fea000383ffff */
[----:B------:R-:W-:Y:S05]  /*71c0*/  BRA `(.L_x_23) ;  /* 0xffffffa400907947 */ /* 0x000fea000383ffff */
.L_x_29:
[----:B--2---:R-:W-:-:S04]  /*71d0*/  IMAD.U32 R4, RZ, RZ, UR4 ;  /* 0x00000004ff047e24 */ /* 0x004fc8000f8e00ff */
[----:B------:R2:W3:Y:S03]  /*71e0*/  SYNCS.PHASECHK.TRANS64.TRYWAIT P1, [R4+URZ], R3 ;  /* 0x00000003040075a7 */ /* 0x0004e6000802017f */
[----:B---3--:R-:W-:Y:S05]  /*71f0*/  @!P1 NANOSLEEP.SYNCS 0x989680 ;  /* 0x009896800000995d */ /* 0x008fea0003900000 */
[----:B------:R-:W3:Y:S02]  /*7200*/  @!P1 SYNCS.PHASECHK.TRANS64 P1, [R4+URZ], R3 ;  /* 0x00000003040095a7 */ /* 0x000ee4000802007f */
[----:B---3--:R-:W-:Y:S05]  /*7210*/  @!P1 BRA `(.L_x_29) ;  /* 0xfffffffc00ec9947 */ /* 0x008fea000383ffff */
[----:B------:R-:W-:Y:S05]  /*7220*/  BRA `(.L_x_28) ;  /* 0xffffffa800607947 */ /* 0x000fea000383ffff */
.L_x_51:
[----:B-1----:R1:W2:Y:S02]  /*7230*/  SYNCS.PHASECHK.TRANS64.TRYWAIT P0, [R5+URZ+0x80], R4 ;  /* 0x00008004050075a7 */ /* 0x0022a4000800017f */
[----:B--2---:R-:W-:Y:S05]  /*7240*/  @!P0 NANOSLEEP.SYNCS 0x989680 ;  /* 0x009896800000895d */ /* 0x004fea0003900000 */
[----:B------:R-:W2:Y:S02]  /*7250*/  @!P0 SYNCS.PHASECHK.TRANS64 P0, [R5+URZ+0x80], R4 ;  /* 0x00008004050085a7 */ /* 0x000ea4000800007f */
[----:B--2---:R-:W-:Y:S05]  /*7260*/  @!P0 BRA `(.L_x_51) ;  /* 0xfffffffc00f08947 */ /* 0x004fea000383ffff */
[----:B------:R-:W-:Y:S05]  /*7270*/  BRA `(.L_x_138) ;  /* 0xffffffb800307947 */ /* 0x000fea000383ffff */
.L_x_65:
[----:B-1----:R1:W2:Y:S02]  /*7280*/  SYNCS.PHASECHK.TRANS64.TRYWAIT P2, [R4+URZ+0x80], R3 ;  /* 0x00008003040075a7 */ /* 0x0022a4000804017f */
[----:B--2---:R-:W-:Y:S05]  /*7290*/  @!P2 NANOSLEEP.SYNCS 0x989680 ;  /* 0x009896800000a95d */ /* 0x004fea0003900000 */
[----:B------:R-:W2:Y:S02]  /*72a0*/  @!P2 SYNCS.PHASECHK.TRANS64 P2, [R4+URZ+0x80], R3 ;  /* 0x000080030400a5a7 */ /* 0x000ea4000804007f */
[----:B--2---:R-:W-:Y:S05]  /*72b0*/  @!P2 BRA `(.L_x_65) ;  /* 0xfffffffc00f0a947 */ /* 0x004fea000383ffff */
[----:B------:R-:W-:Y:S05]  /*72c0*/  BRA `(.L_x_139) ;  /* 0xffffffc400107947 */ /* 0x000fea000383ffff */
.L_x_85:
[----:B-1----:R-:W-:-:S04]  /*72d0*/  IMAD.U32 R3, RZ, RZ, UR4 ;  /* 0x00000004ff037e24 */ /* 0x002fc8000f8e00ff */
[----:B------:R1:W2:Y:S03]  /*72e0*/  SYNCS.PHASECHK.TRANS64.TRYWAIT P0, [R3+URZ+0xb8], R0 ;  /* 0x0000b800030075a7 */ /* 0x0002a6000800017f */
[----:B--2---:R-:W-:Y:S05]  /*72f0*/  @!P0 NANOSLEEP.SYNCS 0x989680 ;  /* 0x009896800000895d */ /* 0x004fea0003900000 */
[----:B------:R-:W2:Y:S02]  /*7300*/  @!P0 SYNCS.PHASECHK.TRANS64 P0, [R3+URZ+0xb8], R0 ;  /* 0x0000b800030085a7 */ /* 0x000ea4000800007f */
[----:B--2---:R-:W-:Y:S05]  /*7310*/  @!P0 BRA `(.L_x_85) ;  /* 0xfffffffc00ec8947 */ /* 0x004fea000383ffff */
[----:B------:R-:W-:Y:S05]  /*7320*/  BRA `(.L_x_84) ;  /* 0xffffffd800f07947 */ /* 0x000fea000383ffff */
.L_x_94:
[----:B-1----:R-:W-:-:S04]  /*7330*/  IMAD.U32 R5, RZ, RZ, UR5 ;  /* 0x00000005ff057e24 */ /* 0x002fc8000f8e00ff */
[----:B------:R1:W2:Y:S03]  /*7340*/  SYNCS.PHASECHK.TRANS64.TRYWAIT P1, [R5+URZ+0x98], R4 ;  /* 0x00009804050075a7 */ /* 0x0002a6000802017f */
[----:B--2---:R-:W-:Y:S05]  /*7350*/  @!P1 NANOSLEEP.SYNCS 0x989680 ;  /* 0x009896800000995d */ /* 0x004fea0003900000 */
[----:B------:R-:W2:Y:S02]  /*7360*/  @!P1 SYNCS.PHASECHK.TRANS64 P1, [R5+URZ+0x98], R4 ;  /* 0x00009804050095a7 */ /* 0x000ea4000802007f */
[----:B--2---:R-:W-:Y:S05]  /*7370*/  @!P1 BRA `(.L_x_94) ;  /* 0xfffffffc00ec9947 */ /* 0x004fea000383ffff */
[----:B------:R-:W-:Y:S05]  /*7380*/  BRA `(.L_x_140) ;  /* 0xffffffdc00e87947 */ /* 0x000fea000383ffff */
.L_x_100:
[----:B-1----:R-:W-:-:S04]  /*7390*/  IMAD.U32 R5, RZ, RZ, UR4 ;  /* 0x00000004ff057e24 */ /* 0x002fc8000f8e00ff */
[----:B------:R1:W2:Y:S03]  /*73a0*/  SYNCS.PHASECHK.TRANS64.TRYWAIT P1, [R5+URZ+0x98], R4 ;  /* 0x00009804050075a7 */ /* 0x0002a6000802017f */
[----:B--2---:R-:W-:Y:S05]  /*73b0*/  @!P1 NANOSLEEP.SYNCS 0x989680 ;  /* 0x009896800000995d */ /* 0x004fea0003900000 */
[----:B------:R-:W2:Y:S02]  /*73c0*/  @!P1 SYNCS.PHASECHK.TRANS64 P1, [R5+URZ+0x98], R4 ;  /* 0x00009804050095a7 */ /* 0x000ea4000802007f */
[----:B--2---:R-:W-:Y:S05]  /*73d0*/  @!P1 BRA `(.L_x_100) ;  /* 0xfffffffc00ec9947 */ /* 0x004fea000383ffff */
[----:B------:R-:W-:Y:S05]  /*73e0*/  BRA `(.L_x_141) ;  /* 0xffffffe000507947 */ /* 0x000fea000383ffff */
.L_x_110:
[----:B--2---:R2:W3:Y:S02]  /*73f0*/  SYNCS.PHASECHK.TRANS64.TRYWAIT P0, [R3+URZ+0x98], R0 ;  /* 0x00009800030075a7 */ /* 0x0044e4000800017f */
[----:B---3--:R-:W-:Y:S05]  /*7400*/  @!P0 NANOSLEEP.SYNCS 0x989680 ;  /* 0x009896800000895d */ /* 0x008fea0003900000 */
[----:B------:R-:W3:Y:S02]  /*7410*/  @!P0 SYNCS.PHASECHK.TRANS64 P0, [R3+URZ+0x98], R0 ;  /* 0x00009800030085a7 */ /* 0x000ee4000800007f */
[----:B---3--:R-:W-:Y:S05]  /*7420*/  @!P0 BRA `(.L_x_110) ;  /* 0xfffffffc00f08947 */ /* 0x008fea000383ffff */
[----:B------:R-:W-:Y:S05]  /*7430*/  BRA `(.L_x_142) ;  /* 0xffffffe800687947 */ /* 0x000fea000383ffff */
.L_x_112:
[----:B-1----:R1:W2:Y:S02]  /*7440*/  SYNCS.PHASECHK.TRANS64.TRYWAIT P0, [R5+URZ+0x98], R0 ;  /* 0x00009800050075a7 */ /* 0x0022a4000800017f */
[----:B--2---:R-:W-:Y:S05]  /*7450*/  @!P0 NANOSLEEP.SYNCS 0x989680 ;  /* 0x009896800000895d */ /* 0x004fea0003900000 */
[----:B------:R-:W2:Y:S02]  /*7460*/  @!P0 SYNCS.PHASECHK.TRANS64 P0, [R5+URZ+0x98], R0 ;  /* 0x00009800050085a7 */ /* 0x000ea4000800007f */
[----:B--2---:R-:W-:Y:S05]  /*7470*/  @!P0 BRA `(.L_x_112) ;  /* 0xfffffffc00f08947 */ /* 0x004fea000383ffff */
[----:B------:R-:W-:Y:S05]  /*7480*/  BRA `(.L_x_143) ;  /* 0xffffffe800887947 */ /* 0x000fea000383ffff */
.L_x_116:
[----:B------:R-:W-:Y:S01]  /*7490*/  BSSY B1, `(.L_x_144) ;  /* 0x0000006000017945 */ /* 0x000fe20003800000 */
[----:B------:R-:W-:-:S07]  /*74a0*/  IMAD.MOV.U32 R15, RZ, RZ, -0x1 ;  /* 0xffffffffff0f7424 */ /* 0x000fce00078e00ff */
[----:B------:R-:W-:Y:S05]  /*74b0*/  WARPSYNC.COLLECTIVE R15, `(.L_x_145) ;  /* 0x000000000f0c7348 */ /* 0x000fea0003c00000 */
[----:B------:R-:W-:Y:S02]  /*74c0*/  ELECT P6, UR62, PT ;  /* 0x00000000003e782f */ /* 0x000fe400038c0000 */
[----:B------:R-:W-:Y:S01]  /*74d0*/  MOV R14, UR62 ;  /* 0x0000003e000e7c02 */ /* 0x000fe20008000f00 */
[----:B------:R-:W-:Y:S10]  /*74e0*/  ENDCOLLECTIVE ;  /* 0x000000000000791b */ /* 0x000ff40003800000 */
.L_x_145:
[----:B------:R-:W-:Y:S05]  /*74f0*/  BSYNC B1 ;  /* 0x0000000000017941 */ /* 0x000fea0003800000 */
.L_x_144:
[----:B------:R-:W-:Y:S05]  /*7500*/  BRA `(.L_x_146) ;  /* 0xffffffec00187947 */ /* 0x000fea000383ffff */
.L_x_119:
[----:B--2---:R2:W3:Y:S02]  /*7510*/  SYNCS.PHASECHK.TRANS64.TRYWAIT P1, [R15+URZ+0x40], R8 ;  /* 0x000040080f0075a7 */ /* 0x0044e4000802017f */
[----:B---3--:R-:W-:Y:S05]  /*7520*/  @!P1 NANOSLEEP.SYNCS 0x989680 ;  /* 0x009896800000995d */ /* 0x008fea0003900000 */
[----:B------:R-:W3:Y:S02]  /*7530*/  @!P1 SYNCS.PHASECHK.TRANS64 P1, [R15+URZ+0x40], R8 ;  /* 0x000040080f0095a7 */ /* 0x000ee4000802007f */
[----:B---3--:R-:W-:Y:S05]  /*7540*/  @!P1 BRA `(.L_x_119) ;  /* 0xfffffffc00f09947 */ /* 0x008fea000383ffff */
[----:B------:R-:W-:Y:S05]  /*7550*/  BRA `(.L_x_147) ;  /* 0xffffffec004c7947 */ /* 0x000fea000383ffff */
.L_x_128:
[----:B------:R-:W-:Y:S01]  /*7560*/  BSSY B0, `(.L_x_148) ;  /* 0x0000006000007945 */ /* 0x000fe20003800000 */
[----:B------:R-:W-:-:S07]  /*7570*/  IMAD.MOV.U32 R15, RZ, RZ, -0x1 ;  /* 0xffffffffff0f7424 */ /* 0x000fce00078e00ff */
[----:B------:R-:W-:Y:S05]  /*7580*/  WARPSYNC.COLLECTIVE R15, `(.L_x_149) ;  /* 0x000000000f0c7348 */ /* 0x000fea0003c00000 */
[----:B------:R-:W-:Y:S02]  /*7590*/  ELECT P6, UR62, PT ;  /* 0x00000000003e782f */ /* 0x000fe400038c0000 */
[----:B------:R-:W-:Y:S01]  /*75a0*/  MOV R14, UR62 ;  /* 0x0000003e000e7c02 */ /* 0x000fe20008000f00 */
[----:B------:R-:W-:Y:S10]  /*75b0*/  ENDCOLLECTIVE ;  /* 0x000000000000791b */ /* 0x000ff40003800000 */
.L_x_149:
[----:B------:R-:W-:Y:S05]  /*75c0*/  BSYNC B0 ;  /* 0x0000000000007941 */ /* 0x000fea0003800000 */
.L_x_148:
[----:B------:R-:W-:Y:S05]  /*75d0*/  BRA `(.L_x_150) ;  /* 0xfffffff400a87947 */ /* 0x000fea000383ffff */
.L_x_130:
[----:B-1----:R1:W2:Y:S02]  /*75e0*/  SYNCS.PHASECHK.TRANS64.TRYWAIT P0, [R7+URZ], R4 ;  /* 0x00000004070075a7 */ /* 0x0022a4000800017f */
[----:B--2---:R-:W-:Y:S05]  /*75f0*/  @!P0 NANOSLEEP.SYNCS 0x989680 ;  /* 0x009896800000895d */ /* 0x004fea0003900000 */
[----:B------:R-:W2:Y:S02]  /*7600*/  @!P0 SYNCS.PHASECHK.TRANS64 P0, [R7+URZ], R4 ;  /* 0x00000004070085a7 */ /* 0x000ea4000800007f */
[----:B--2---:R-:W-:Y:S05]  /*7610*/  @!P0 BRA `(.L_x_130) ;  /* 0xfffffffc00f08947 */ /* 0x004fea000383ffff */
[----:B------:R-:W-:Y:S05]  /*7620*/  BRA `(.L_x_151) ;  /* 0xfffffff400e47947 */ /* 0x000fea000383ffff */
.L_x_131:
[----:B-1----:R1:W2:Y:S02]  /*7630*/  SYNCS.PHASECHK.TRANS64.TRYWAIT P0, [R6+URZ], R3 ;  /* 0x00000003060075a7 */ /* 0x0022a4000800017f */
[----:B--2---:R-:W-:Y:S05]  /*7640*/  @!P0 NANOSLEEP.SYNCS 0x989680 ;  /* 0x009896800000895d */ /* 0x004fea0003900000 */
[----:B------:R-:W2:Y:S02]  /*7650*/  @!P0 SYNCS.PHASECHK.TRANS64 P0, [R6+URZ], R3 ;  /* 0x00000003060085a7 */ /* 0x000ea4000800007f */
[----:B--2---:R-:W-:Y:S05]  /*7660*/  @!P0 BRA `(.L_x_131) ;  /* 0xfffffffc00f08947 */ /* 0x004fea000383ffff */
[----:B------:R-:W-:Y:S05]  /*7670*/  BRA `(.L_x_152) ;  /* 0xfffffff400f47947 */ /* 0x000fea000383ffff */
.L_x_132:
[----:B-1----:R1:W2:Y:S02]  /*7680*/  SYNCS.PHASECHK.TRANS64.TRYWAIT P0, [R7+URZ], R4 ;  /* 0x00000004070075a7 */ /* 0x0022a4000800017f */
[----:B--2---:R-:W-:Y:S05]  /*7690*/  @!P0 NANOSLEEP.SYNCS 0x989680 ;  /* 0x009896800000895d */ /* 0x004fea0003900000 */
[----:B------:R-:W2:Y:S02]  /*76a0*/  @!P0 SYNCS.PHASECHK.TRANS64 P0, [R7+URZ], R4 ;  /* 0x00000004070085a7 */ /* 0x000ea4000800007f */
[----:B--2---:R-:W-:Y:S05]  /*76b0*/  @!P0 BRA `(.L_x_132) ;  /* 0xfffffffc00f08947 */ /* 0x004fea000383ffff */
[----:B------:R-:W-:Y:S05]  /*76c0*/  BRA `(.L_x_153) ;  /* 0xfffffff800047947 */ /* 0x000fea000383ffff */
.L_x_133:
[----:B-1----:R1:W2:Y:S02]  /*76d0*/  SYNCS.PHASECHK.TRANS64.TRYWAIT P0, [R6+URZ], R3 ;  /* 0x00000003060075a7 */ /* 0x0022a4000800017f */
[----:B--2---:R-:W-:Y:S05]  /*76e0*/  @!P0 NANOSLEEP.SYNCS 0x989680 ;  /* 0x009896800000895d */ /* 0x004fea0003900000 */
[----:B------:R-:W2:Y:S02]  /*76f0*/  @!P0 SYNCS.PHASECHK.TRANS64 P0, [R6+URZ], R3 ;  /* 0x00000003060085a7 */ /* 0x000ea4000800007f */
[----:B--2---:R-:W-:Y:S05]  /*7700*/  @!P0 BRA `(.L_x_133) ;  /* 0xfffffffc00f08947 */ /* 0x004fea000383ffff */
[----:B------:R-:W-:Y:S05]  /*7710*/  BRA `(.L_x_154) ;  /* 0xfffffff800147947 */ /* 0x000fea000383ffff */
.L_x_134:
[----:B-1----:R1:W2:Y:S02]  /*7720*/  SYNCS.PHASECHK.TRANS64.TRYWAIT P0, [R7+URZ], R4 ;  /* 0x00000004070075a7 */ /* 0x0022a4000800017f */
[----:B--2---:R-:W-:Y:S05]  /*7730*/  @!P0 NANOSLEEP.SYNCS 0x989680 ;  /* 0x009896800000895d */ /* 0x004fea0003900000 */
[----:B------:R-:W2:Y:S02]  /*7740*/  @!P0 SYNCS.PHASECHK.TRANS64 P0, [R7+URZ], R4 ;  /* 0x00000004070085a7 */ /* 0x000ea4000800007f */
[----:B--2---:R-:W-:Y:S05]  /*7750*/  @!P0 BRA `(.L_x_134) ;  /* 0xfffffffc00f08947 */ /* 0x004fea000383ffff */
[----:B------:R-:W-:Y:S05]  /*7760*/  BRA `(.L_x_155) ;  /* 0xfffffff800247947 */ /* 0x000fea000383ffff */
.L_x_135:
[----:B-1----:R1:W2:Y:S02]  /*7770*/  SYNCS.PHASECHK.TRANS64.TRYWAIT P0, [R6+URZ], R3 ;  /* 0x00000003060075a7 */ /* 0x0022a4000800017f */
[----:B--2---:R-:W-:Y:S05]  /*7780*/  @!P0 NANOSLEEP.SYNCS 0x989680 ;  /* 0x009896800000895d */ /* 0x004fea0003900000 */
[----:B------:R-:W2:Y:S02]  /*7790*/  @!P0 SYNCS.PHASECHK.TRANS64 P0, [R6+URZ], R3 ;  /* 0x00000003060085a7 */ /* 0x000ea4000800007f */
[----:B--2---:R-:W-:Y:S05]  /*77a0*/  @!P0 BRA `(.L_x_135) ;  /* 0xfffffffc00f08947 */ /* 0x004fea000383ffff */
[----:B------:R-:W-:Y:S05]  /*77b0*/  BRA `(.L_x_156) ;  /* 0xfffffff800347947 */ /* 0x000fea000383ffff */
.L_x_136:
[----:B--2---:R2:W3:Y:S02]  /*77c0*/  SYNCS.PHASECHK.TRANS64.TRYWAIT P0, [R7+URZ], R4 ;  /* 0x00000004070075a7 */ /* 0x0044e4000800017f */
[----:B---3--:R-:W-:Y:S05]  /*77d0*/  @!P0 NANOSLEEP.SYNCS 0x989680 ;  /* 0x009896800000895d */ /* 0x008fea0003900000 */
[----:B------:R-:W3:Y:S02]  /*77e0*/  @!P0 SYNCS.PHASECHK.TRANS64 P0, [R7+URZ], R4 ;  /* 0x00000004070085a7 */ /* 0x000ee4000800007f */
[----:B---3--:R-:W-:Y:S05]  /*77f0*/  @!P0 BRA `(.L_x_136) ;  /* 0xfffffffc00f08947 */ /* 0x008fea000383ffff */
[----:B------:R-:W-:Y:S05]  /*7800*/  BRA `(.L_x_157) ;  /* 0xfffffff8003c7947 */ /* 0x000fea000383ffff */
.L_x_158:
[----:B------:R-:W-:-:S00]  /*7810*/  BRA `(.L_x_158) ;  /* 0xfffffffc00fc7947 */ /* 0x000fc0000383ffff */
[----:B------:R-:W-:-:S00]  /*7820*/  NOP ;  /* 0x0000000000007918 */ /* 0x000fc00000000000 */
        /* <DEDUP_REMOVED lines=13> */
.L_x_159:


//--------------------- .nv.global.init           --------------------------
	.section	.nv.global.init,"aw",@progbits
.nv.global.init:
	.type		$str$22,@object
	.size		$str$22,($str$26 - $str$22)
$str$22:
        /*0000*/ 	.byte	0x6b, 0x5f, 0x74, 0x69, 0x6c, 0x65, 0x5f, 0x63, 0x6f, 0x75, 0x6e, 0x74, 0x20, 0x3e, 0x3d, 0x20
        /*0010*/ 	.byte	0x31, 0x00
	.type		$str$26,@object
	.size		$str$26,($str$27 - $str$26)
$str$26:
        /*0012*/ 	.byte	0x28, 0x61, 0x64, 0x64, 0x72, 0x65, 0x73, 0x73, 0x20, 0x26, 0x20, 0x6d, 0x61, 0x73, 0x6b, 0x29
        /*0022*/ 	.byte	0x20, 0x3d, 0x3d, 0x20, 0x30, 0x00
	.type		$str$27,@object
	.size		$str$27,($str$23 - $str$27)
$str$27:
        /*0028*/ 	.byte	0x2f, 0x74, 0x6d, 0x70, 0x2f, 0x63, 0x75, 0x74, 0x6c, 0x61, 0x73, 0x73, 0x5f, 0x73, 0x77, 0x65
        /*0038*/ 	.byte	0x65, 0x70, 0x5f, 0x73, 0x72, 0x63, 0x2f, 0x69, 0x6e, 0x63, 0x6c, 0x75, 0x64, 0x65, 0x2f, 0x63
        /*0048*/ 	.byte	0x75, 0x74, 0x65, 0x2f, 0x70, 0x6f, 0x69, 0x6e, 0x74, 0x65, 0x72, 0x5f, 0x66, 0x6c, 0x61, 0x67
        /*0058*/ 	.byte	0x67, 0x65, 0x64, 0x2e, 0x68, 0x70, 0x70, 0x00
	.type		$str$23,@object
	.size		$str$23,(__unnamed_2 - $str$23)
$str$23:
        /*0060*/ 	.byte	0x2f, 0x74, 0x6d, 0x70, 0x2f, 0x63, 0x75, 0x74, 0x6c, 0x61, 0x73, 0x73, 0x5f, 0x73, 0x77, 0x65
        /*0070*/ 	.byte	0x65, 0x70, 0x5f, 0x73, 0x72, 0x63, 0x2f, 0x69, 0x6e, 0x63, 0x6c, 0x75, 0x64, 0x65, 0x2f, 0x63
        /*0080*/ 	.byte	0x75, 0x74, 0x6c, 0x61, 0x73, 0x73, 0x2f, 0x67, 0x65, 0x6d, 0x6d, 0x2f, 0x63, 0x6f, 0x6c, 0x6c
        /*0090*/ 	.byte	0x65, 0x63, 0x74, 0x69, 0x76, 0x65, 0x2f, 0x73, 0x6d, 0x39, 0x30, 0x5f, 0x6d, 0x6d, 0x61, 0x5f
        /*00a0*/ 	.byte	0x74, 0x6d, 0x61, 0x5f, 0x67, 0x6d, 0x6d, 0x61, 0x5f, 0x73, 0x73, 0x5f, 0x77, 0x61, 0x72, 0x70
        /*00b0*/ 	.byte	0x73, 0x70, 0x65, 0x63, 0x69, 0x61, 0x6c, 0x69, 0x7a, 0x65, 0x64, 0x2e, 0x68, 0x70, 0x70, 0x00
	.type		__unnamed_2,@object
	.size		__unnamed_2,(__unnamed_1 - __unnamed_2)
__unnamed_2:
        /*00c0*/ 	.byte	0x61, 0x75, 0x74, 0x6f, 0x20, 0x63, 0x75, 0x74, 0x65, 0x3a, 0x3a, 0x61, 0x73, 0x5f, 0x70, 0x6f
        /* <DEDUP_REMOVED lines=27> */
        /*0280*/ 	.byte	0x3c, 0x34, 0x30, 0x39, 0x36, 0x3e, 0x3e, 0x3e, 0x3e, 0x3e, 0x5d, 0x00
	.type		__unnamed_1,@object
	.size		__unnamed_1,(.L_0 - __unnamed_1)
__unnamed_1:
        /* <DEDUP_REMOVED lines=181> */
        /*0ddc*/ 	.byte	0x5d, 0x00
.L_0:


//--------------------- .nv.shared._ZN7cutlass13device_kernelINS_4gemm6kernel13GemmUniversalIN4cute5tupleIJiiiiEEENS1_10collective13CollectiveMmaINS1_34MainloopSm90TmaGmmaWarpSpecializedILi8ENS5_IJNS4_1CILi1EEESB_SB_EEENS1_35KernelTmaWarpSpecializedCooperativeEEENS5_IJNSA_ILi128EEENSA_ILi64EEESG_EEENS_10bfloat16_tENS5_IJlSB_lEEESI_SJ_NS4_8TiledMMAINS4_8MMA_AtomIJNS4_4SM904GMMA27MMA_64x64x16_F32BF16BF16_SSILNSN_5MajorE0ELSP_0ELNSN_7ScaleInE1ELSQ_1EEEEEENS4_6LayoutINS5_IJNSA_ILi2EEESB_SB_EEENS5_IJSB_NSA_ILi0EEESW_EEEEENS5_IJNS4_10UnderscoreESZ_SZ_EEEEENS4_13SM90_TMA_LOADENS4_14ComposedLayoutINS4_7SwizzleILi3ELi4ELi3EEENS4_18smem_ptr_flag_bitsILi16EEENST_INS5_IJNSA_ILi8EEESG_EEENS5_IJSG_SB_EEEEEEEvNS4_8identityES12_S1C_vS1D_EENS_8epilogue10collective18CollectiveEpilogueINS1F_22Sm90TmaWarpSpecializedILi3ELi2ELi16ELb1ELb0EEEJSH_NS5_IJSF_NSA_ILi32EEEEEESI_SJ_SI_SJ_NS1F_6fusion15FusionCallbacksIS1J_NS1M_23LinCombPerRowBiasEltActINS1F_6thread4ReLuESI_fSI_SI_fLi8ELNS_15FloatRoundStyleE2EEESH_S1L_JEEES12_NS13_INS14_ILi2ELi4ELi3EEES17_NST_INS5_IJS18_S1K_EEENS5_IJS1K_SB_EEEEEEENS4_17SM75_U32x4_LDSM_NENS4_14SM90_TMA_STOREES1Y_NS4_17SM90_U32x4_STSM_NENS4_9Copy_AtomIJS21_NS_6half_tEEEEvEEEvvEEEEvNT_6ParamsE --------------------------
	.section	.nv.shared._ZN7cutlass13device_kernelINS_4gemm6kernel13GemmUniversalIN4cute5tupleIJiiiiEEENS1_10collective13CollectiveMmaINS1_34MainloopSm90TmaGmmaWarpSpecializedILi8ENS5_IJNS4_1CILi1EEESB_SB_EEENS1_35KernelTmaWarpSpecializedCooperativeEEENS5_IJNSA_ILi128EEENSA_ILi64EEESG_EEENS_10bfloat16_tENS5_IJlSB_lEEESI_SJ_NS4_8TiledMMAINS4_8MMA_AtomIJNS4_4SM904GMMA27MMA_64x64x16_F32BF16BF16_SSILNSN_5MajorE0ELSP_0ELNSN_7ScaleInE1ELSQ_1EEEEEENS4_6LayoutINS5_IJNSA_ILi2EEESB_SB_EEENS5_IJSB_NSA_ILi0EEESW_EEEEENS5_IJNS4_10UnderscoreESZ_SZ_EEEEENS4_13SM90_TMA_LOADENS4_14ComposedLayoutINS4_7SwizzleILi3ELi4ELi3EEENS4_18smem_ptr_flag_bitsILi16EEENST_INS5_IJNSA_ILi8EEESG_EEENS5_IJSG_SB_EEEEEEEvNS4_8identityES12_S1C_vS1D_EENS_8epilogue10collective18CollectiveEpilogueINS1F_22Sm90TmaWarpSpecializedILi3ELi2ELi16ELb1ELb0EEEJSH_NS5_IJSF_NSA_ILi32EEEEEESI_SJ_SI_SJ_NS1F_6fusion15FusionCallbacksIS1J_NS1M_23LinCombPerRowBiasEltActINS1F_6thread4ReLuESI_fSI_SI_fLi8ELNS_15FloatRoundStyleE2EEESH_S1L_JEEES12_NS13_INS14_ILi2ELi4ELi3EEES17_NST_INS5_IJS18_S1K_EEENS5_IJS1K_SB_EEEEEEENS4_17SM75_U32x4_LDSM_NENS4_14SM90_TMA_STOREES1Y_NS4_17SM90_U32x4_STSM_NENS4_9Copy_AtomIJS21_NS_6half_tEEEEvEEEvvEEEEvNT_6ParamsE,"aw",@nobits
	.sectionflags	@""
	.align	16
	.zero		1024


//--------------------- .nv.shared.reserved.0     --------------------------
	.section	.nv.shared.reserved.0,"aw",@nobits
	.weak		__nv_reservedSMEM_offset_0_alias
	.size		__nv_reservedSMEM_offset_0_alias, 0, 0
	.other		__nv_reservedSMEM_offset_0_alias,@"STO_CUDA_RESERVED_SHARED STV_DEFAULT"
__nv_reservedSMEM_offset_0_alias:
	.zero		0


//--------------------- .nv.global                --------------------------
	.section	.nv.global,"aw",@nobits
.nv.global:
	.type		_ZN39_INTERNAL_2f53bce1_4_k_cu_8c1927c3_27914cute1_E,@object
	.size		_ZN39_INTERNAL_2f53bce1_4_k_cu_8c1927c3_27914cute1_E,(_ZN39_INTERNAL_2f53bce1_4_k_cu_8c1927c3_27914cuda3std3__45__cpo6cbeginE - _ZN39_INTERNAL_2f53bce1_4_k_cu_8c1927c3_27914cute1_E)
_ZN39_INTERNAL_2f53bce1_4_k_cu_8c1927c3_27914cute1_E:
	.zero		1
	.type		_ZN39_INTERNAL_2f53bce1_4_k_cu_8c1927c3_27914cuda3std3__45__cpo6cbeginE,@object
	.size		_ZN39_INTERNAL_2f53bce1_4_k_cu_8c1927c3_27914cuda3std3__45__cpo6cbeginE,(_ZN39_INTERNAL_2f53bce1_4_k_cu_8c1927c3_27914cuda3std3__48in_placeE - _ZN39_INTERNAL_2f53bce1_4_k_cu_8c1927c3_27914cuda3std3__45__cpo6cbeginE)
_ZN39_INTERNAL_2f53bce1_4_k_cu_8c1927c3_27914cuda3std3__45__cpo6cbeginE:
	.zero		1
	.type		_ZN39_INTERNAL_2f53bce1_4_k_cu_8c1927c3_27914cuda3std3__48in_placeE,@object
	.size		_ZN39_INTERNAL_2f53bce1_4_k_cu_8c1927c3_27914cuda3std3__48in_placeE,(_ZN39_INTERNAL_2f53bce1_4_k_cu_8c1927c3_27914cuda3std6ranges3__45__cpo9iter_moveE - _ZN39_INTERNAL_2f53bce1_4_k_cu_8c1927c3_27914cuda3std3__48in_placeE)
_ZN39_INTERNAL_2f53bce1_4_k_cu_8c1927c3_27914cuda3std3__48in_placeE:
	.zero		1
	.type		_ZN39_INTERNAL_2f53bce1_4_k_cu_8c1927c3_27914cuda3std6ranges3__45__cpo9iter_moveE,@object
	.size		_ZN39_INTERNAL_2f53bce1_4_k_cu_8c1927c3_27914cuda3std6ranges3__45__cpo9iter_moveE,(_ZN39_INTERNAL_2f53bce1_4_k_cu_8c1927c3_27914cuda3std3__45__cpo5beginE - _ZN39_INTERNAL_2f53bce1_4_k_cu_8c1927c3_27914cuda3std6ranges3__45__cpo9iter_moveE)
_ZN39_INTERNAL_2f53bce1_4_k_cu_8c1927c3_27914cuda3std6ranges3__45__cpo9iter_moveE:
	.zero		1
	.type		_ZN39_INTERNAL_2f53bce1_4_k_cu_8c1927c3_27914cuda3std3__45__cpo5beginE,@object
	.size		_ZN39_INTERNAL_2f53bce1_4_k_cu_8c1927c3_27914cuda3std3__45__cpo5beginE,(_ZN39_INTERNAL_2f53bce1_4_k_cu_8c1927c3_27914cuda3std3__441_GLOBAL__N__2f53bce1_4_k_cu_8c1927c3_27916ignoreE - _ZN39_INTERNAL_2f53bce1_4_k_cu_8c1927c3_27914cuda3std3__45__cpo5beginE)
_ZN39_INTERNAL_2f53bce1_4_k_cu_8c1927c3_27914cuda3std3__45__cpo5beginE:
	.zero		1
	.type		_ZN39_INTERNAL_2f53bce1_4_k_cu_8c1927c3_27914cuda3std3__441_GLOBAL__N__2f53bce1_4_k_cu_8c1927c3_27916ignoreE,@object
	.size		_ZN39_INTERNAL_2f53bce1_4_k_cu_8c1927c3_27914cuda3std3__441_GLOBAL__N__2f53bce1_4_k_cu_8c1927c3_27916ignoreE,(_ZN39_INTERNAL_2f53bce1_4_k_cu_8c1927c3_27914cute7productE - _ZN39_INTERNAL_2f53bce1_4_k_cu_8c1927c3_27914cuda3std3__441_GLOBAL__N__2f53bce1_4_k_cu_8c1927c3_27916ignoreE)
_ZN39_INTERNAL_2f53bce1_4_k_cu_8c1927c3_27914cuda3std3__441_GLOBAL__N__2f53bce1_4_k_cu_8c1927c3_27916ignoreE:
	.zero		1
	.type		_ZN39_INTERNAL_2f53bce1_4_k_cu_8c1927c3_27914cute7productE,@object
	.size		_ZN39_INTERNAL_2f53bce1_4_k_cu_8c1927c3_27914cute7productE,(_ZN39_INTERNAL_2f53bce1_4_k_cu_8c1927c3_27914cuda3std3__45__cpo3endE - _ZN39_INTERNAL_2f53bce1_4_k_cu_8c1927c3_27914cute7productE)
_ZN39_INTERNAL_2f53bce1_4_k_cu_8c1927c3_27914cute7productE:
	.zero		1
	.type		_ZN39_INTERNAL_2f53bce1_4_k_cu_8c1927c3_27914cuda3std3__45__cpo3endE,@object
	.size		_ZN39_INTERNAL_2f53bce1_4_k_cu_8c1927c3_27914cuda3std3__45__cpo3endE,(_ZN39_INTERNAL_2f53bce1_4_k_cu_8c1927c3_27914cuda3std3__419piecewise_constructE - _ZN39_INTERNAL_2f53bce1_4_k_cu_8c1927c3_27914cuda3std3__45__cpo3endE)
_ZN39_INTERNAL_2f53bce1_4_k_cu_8c1927c3_27914cuda3std3__45__cpo3endE:
	.zero		1
	.type		_ZN39_INTERNAL_2f53bce1_4_k_cu_8c1927c3_27914cuda3std3__419piecewise_constructE,@object
	.size		_ZN39_INTERNAL_2f53bce1_4_k_cu_8c1927c3_27914cuda3std3__419piecewise_constructE,(_ZN39_INTERNAL_2f53bce1_4_k_cu_8c1927c3_27914cuda3std3__45__cpo4cendE - _ZN39_INTERNAL_2f53bce1_4_k_cu_8c1927c3_27914cuda3std3__419piecewise_constructE)
_ZN39_INTERNAL_2f53bce1_4_k_cu_8c1927c3_27914cuda3std3__419piecewise_constructE:
	.zero		1
	.type		_ZN39_INTERNAL_2f53bce1_4_k_cu_8c1927c3_27914cuda3std3__45__cpo4cendE,@object
	.size		_ZN39_INTERNAL_2f53bce1_4_k_cu_8c1927c3_27914cuda3std3__45__cpo4cendE,(_ZN39_INTERNAL_2f53bce1_4_k_cu_8c1927c3_27914cuda3std6ranges3__45__cpo4swapE - _ZN39_INTERNAL_2f53bce1_4_k_cu_8c1927c3_27914cuda3std3__45__cpo4cendE)
_ZN39_INTERNAL_2f53bce1_4_k_cu_8c1927c3_27914cuda3std3__45__cpo4cendE:
	.zero		1
	.type		_ZN39_INTERNAL_2f53bce1_4_k_cu_8c1927c3_27914cuda3std6ranges3__45__cpo4swapE,@object
	.size		_ZN39_INTERNAL_2f53bce1_4_k_cu_8c1927c3_27914cuda3std6ranges3__45__cpo4swapE,(.L_9 - _ZN39_INTERNAL_2f53bce1_4_k_cu_8c1927c3_27914cuda3std6ranges3__45__cpo4swapE)
_ZN39_INTERNAL_2f53bce1_4_k_cu_8c1927c3_27914cuda3std6ranges3__45__cpo4swapE:
	.zero		1
.L_9:


//--------------------- .nv.constant0._ZN7cutlass13device_kernelINS_4gemm6kernel13GemmUniversalIN4cute5tupleIJiiiiEEENS1_10collective13CollectiveMmaINS1_34MainloopSm90TmaGmmaWarpSpecializedILi8ENS5_IJNS4_1CILi1EEESB_SB_EEENS1_35KernelTmaWarpSpecializedCooperativeEEENS5_IJNSA_ILi128EEENSA_ILi64EEESG_EEENS_10bfloat16_tENS5_IJlSB_lEEESI_SJ_NS4_8TiledMMAINS4_8MMA_AtomIJNS4_4SM904GMMA27MMA_64x64x16_F32BF16BF16_SSILNSN_5MajorE0ELSP_0ELNSN_7ScaleInE1ELSQ_1EEEEEENS4_6LayoutINS5_IJNSA_ILi2EEESB_SB_EEENS5_IJSB_NSA_ILi0EEESW_EEEEENS5_IJNS4_10UnderscoreESZ_SZ_EEEEENS4_13SM90_TMA_LOADENS4_14ComposedLayoutINS4_7SwizzleILi3ELi4ELi3EEENS4_18smem_ptr_flag_bitsILi16EEENST_INS5_IJNSA_ILi8EEESG_EEENS5_IJSG_SB_EEEEEEEvNS4_8identityES12_S1C_vS1D_EENS_8epilogue10collective18CollectiveEpilogueINS1F_22Sm90TmaWarpSpecializedILi3ELi2ELi16ELb1ELb0EEEJSH_NS5_IJSF_NSA_ILi32EEEEEESI_SJ_SI_SJ_NS1F_6fusion15FusionCallbacksIS1J_NS1M_23LinCombPerRowBiasEltActINS1F_6thread4ReLuESI_fSI_SI_fLi8ELNS_15FloatRoundStyleE2EEESH_S1L_JEEES12_NS13_INS14_ILi2ELi4ELi3EEES17_NST_INS5_IJS18_S1K_EEENS5_IJS1K_SB_EEEEEEENS4_17SM75_U32x4_LDSM_NENS4_14SM90_TMA_STOREES1Y_NS4_17SM90_U32x4_STSM_NENS4_9Copy_AtomIJS21_NS_6half_tEEEEvEEEvvEEEEvNT_6ParamsE --------------------------
	.section	.nv.constant0._ZN7cutlass13device_kernelINS_4gemm6kernel13GemmUniversalIN4cute5tupleIJiiiiEEENS1_10collective13CollectiveMmaINS1_34MainloopSm90TmaGmmaWarpSpecializedILi8ENS5_IJNS4_1CILi1EEESB_SB_EEENS1_35KernelTmaWarpSpecializedCooperativeEEENS5_IJNSA_ILi128EEENSA_ILi64EEESG_EEENS_10bfloat16_tENS5_IJlSB_lEEESI_SJ_NS4_8TiledMMAINS4_8MMA_AtomIJNS4_4SM904GMMA27MMA_64x64x16_F32BF16BF16_SSILNSN_5MajorE0ELSP_0ELNSN_7ScaleInE1ELSQ_1EEEEEENS4_6LayoutINS5_IJNSA_ILi2EEESB_SB_EEENS5_IJSB_NSA_ILi0EEESW_EEEEENS5_IJNS4_10UnderscoreESZ_SZ_EEEEENS4_13SM90_TMA_LOADENS4_14ComposedLayoutINS4_7SwizzleILi3ELi4ELi3EEENS4_18smem_ptr_flag_bitsILi16EEENST_INS5_IJNSA_ILi8EEESG_EEENS5_IJSG_SB_EEEEEEEvNS4_8identityES12_S1C_vS1D_EENS_8epilogue10collective18CollectiveEpilogueINS1F_22Sm90TmaWarpSpecializedILi3ELi2ELi16ELb1ELb0EEEJSH_NS5_IJSF_NSA_ILi32EEEEEESI_SJ_SI_SJ_NS1F_6fusion15FusionCallbacksIS1J_NS1M_23LinCombPerRowBiasEltActINS1F_6thread4ReLuESI_fSI_SI_fLi8ELNS_15FloatRoundStyleE2EEESH_S1L_JEEES12_NS13_INS14_ILi2ELi4ELi3EEES17_NST_INS5_IJS18_S1K_EEENS5_IJS1K_SB_EEEEEEENS4_17SM75_U32x4_LDSM_NENS4_14SM90_TMA_STOREES1Y_NS4_17SM90_U32x4_STSM_NENS4_9Copy_AtomIJS21_NS_6half_tEEEEvEEEvvEEEEvNT_6ParamsE,"a",@progbits
	.sectionflags	@""
	.align	4
.nv.constant0._ZN7cutlass13device_kernelINS_4gemm6kernel13GemmUniversalIN4cute5tupleIJiiiiEEENS1_10collective13CollectiveMmaINS1_34MainloopSm90TmaGmmaWarpSpecializedILi8ENS5_IJNS4_1CILi1EEESB_SB_EEENS1_35KernelTmaWarpSpecializedCooperativeEEENS5_IJNSA_ILi128EEENSA_ILi64EEESG_EEENS_10bfloat16_tENS5_IJlSB_lEEESI_SJ_NS4_8TiledMMAINS4_8MMA_AtomIJNS4_4SM904GMMA27MMA_64x64x16_F32BF16BF16_SSILNSN_5MajorE0ELSP_0ELNSN_7ScaleInE1ELSQ_1EEEEEENS4_6LayoutINS5_IJNSA_ILi2EEESB_SB_EEENS5_IJSB_NSA_ILi0EEESW_EEEEENS5_IJNS4_10UnderscoreESZ_SZ_EEEEENS4_13SM90_TMA_LOADENS4_14ComposedLayoutINS4_7SwizzleILi3ELi4ELi3EEENS4_18smem_ptr_flag_bitsILi16EEENST_INS5_IJNSA_ILi8EEESG_EEENS5_IJSG_SB_EEEEEEEvNS4_8identityES12_S1C_vS1D_EENS_8epilogue10collective18CollectiveEpilogueINS1F_22Sm90TmaWarpSpecializedILi3ELi2ELi16ELb1ELb0EEEJSH_NS5_IJSF_NSA_ILi32EEEEEESI_SJ_SI_SJ_NS1F_6fusion15FusionCallbacksIS1J_NS1M_23LinCombPerRowBiasEltActINS1F_6thread4ReLuESI_fSI_SI_fLi8ELNS_15FloatRoundStyleE2EEESH_S1L_JEEES12_NS13_INS14_ILi2ELi4ELi3EEES17_NST_INS5_IJS18_S1K_EEENS5_IJS1K_SB_EEEEEEENS4_17SM75_U32x4_LDSM_NENS4_14SM90_TMA_STOREES1Y_NS4_17SM90_U32x4_STSM_NENS4_9Copy_AtomIJS21_NS_6half_tEEEEvEEEvvEEEEvNT_6ParamsE:
	.zero		2432


//--------------------- SYMBOLS --------------------------

	.type		.nv.reservedSmem.offset0,@object
	.size		.nv.reservedSmem.offset0,0x4
	.type		__assertfail,@function
